	.headerflags	@"EF_CUDA_TEXMODE_UNIFIED EF_CUDA_64BIT_ADDRESS EF_CUDA_ACCELERATORS EF_CUDA_SM90 EF_CUDA_VIRTUAL_SM(EF_CUDA_SM90)"
	.elftype	@"ET_EXEC"


//--------------------- .nv.info                  --------------------------
	.section	.nv.info,"",@"SHT_CUDA_INFO"
	.align	4


	//----- nvinfo : EIATTR_REGCOUNT
	.align		4
        /*0000*/ 	.byte	0x04, 0x2f
        /*0002*/ 	.short	(.L_1 - .L_0)
	.align		4
.L_0:
        /*0004*/ 	.word	index@(triton_poi_fused_cat_18)
        /*0008*/ 	.word	0x0000004e


	//----- nvinfo : EIATTR_MIN_STACK_SIZE
	.align		4
.L_1:
        /*000c*/ 	.byte	0x04, 0x12
        /*000e*/ 	.short	(.L_3 - .L_2)
	.align		4
.L_2:
        /*0010*/ 	.word	index@(triton_poi_fused_cat_18)
        /*0014*/ 	.word	0x00000000


	//----- nvinfo : EIATTR_FRAME_SIZE
	.align		4
.L_3:
        /*0018*/ 	.byte	0x04, 0x11
        /*001a*/ 	.short	(.L_5 - .L_4)
	.align		4
.L_4:
        /*001c*/ 	.word	index@(triton_poi_fused_cat_18)
        /*0020*/ 	.word	0x00000000


	//----- nvinfo : EIATTR_MIN_STACK_SIZE
	.align		4
.L_5:
        /*0024*/ 	.byte	0x04, 0x12
        /*0026*/ 	.short	(.L_7 - .L_6)
	.align		4
.L_6:
        /*0028*/ 	.word	index@(triton_poi_fused_cat_18)
        /*002c*/ 	.word	0x00000000
.L_7:


//--------------------- .nv.info.triton_poi_fused_cat_18 --------------------------
	.section	.nv.info.triton_poi_fused_cat_18,"",@"SHT_CUDA_INFO"
	.sectionflags	@""
	.align	4


	//----- nvinfo : EIATTR_CUDA_API_VERSION
	.align		4
        /*0000*/ 	.byte	0x04, 0x37
        /*0002*/ 	.short	(.L_9 - .L_8)
.L_8:
        /*0004*/ 	.word	0x0000007c


	//----- nvinfo : EIATTR_KPARAM_INFO
	.align		4
.L_9:
        /*0008*/ 	.byte	0x04, 0x17
        /*000a*/ 	.short	(.L_11 - .L_10)
.L_10:
        /*000c*/ 	.word	0x00000000
        /*0010*/ 	.short	0x001e
        /*0012*/ 	.short	0x00f0
        /*0014*/ 	.byte	0x00, 0xf0, 0x11, 0x00


	//----- nvinfo : EIATTR_KPARAM_INFO
	.align		4
.L_11:
        /*0018*/ 	.byte	0x04, 0x17
        /*001a*/ 	.short	(.L_13 - .L_12)
.L_12:
        /*001c*/ 	.word	0x00000000
        /*0020*/ 	.short	0x001d
        /*0022*/ 	.short	0x00e8
        /*0024*/ 	.byte	0x00, 0xf4, 0x21, 0x00


	//----- nvinfo : EIATTR_KPARAM_INFO
	.align		4
.L_13:
        /*0028*/ 	.byte	0x04, 0x17
        /*002a*/ 	.short	(.L_15 - .L_14)
.L_14:
        /*002c*/ 	.word	0x00000000
        /*0030*/ 	.short	0x001c
        /*0032*/ 	.short	0x00e0
        /*0034*/ 	.byte	0x00, 0xf4, 0x21, 0x00


	//----- nvinfo : EIATTR_KPARAM_INFO
	.align		4
.L_15:
        /*0038*/ 	.byte	0x04, 0x17
        /*003a*/ 	.short	(.L_17 - .L_16)
.L_16:
        /*003c*/ 	.word	0x00000000
        /*0040*/ 	.short	0x001b
        /*0042*/ 	.short	0x00d8
        /*0044*/ 	.byte	0x00, 0xf4, 0x21, 0x00


	//----- nvinfo : EIATTR_KPARAM_INFO
	.align		4
.L_17:
        /*0048*/ 	.byte	0x04, 0x17
        /*004a*/ 	.short	(.L_19 - .L_18)
.L_18:
        /*004c*/ 	.word	0x00000000
        /*0050*/ 	.short	0x001a
        /*0052*/ 	.short	0x00d0
        /*0054*/ 	.byte	0x00, 0xf4, 0x21, 0x00


	//----- nvinfo : EIATTR_KPARAM_INFO
	.align		4
.L_19:
        /*0058*/ 	.byte	0x04, 0x17
        /*005a*/ 	.short	(.L_21 - .L_20)
.L_20:
        /*005c*/ 	.word	0x00000000
        /*0060*/ 	.short	0x0019
        /*0062*/ 	.short	0x00c8
        /*0064*/ 	.byte	0x00, 0xf4, 0x21, 0x00


	//----- nvinfo : EIATTR_KPARAM_INFO
	.align		4
.L_21:
        /*0068*/ 	.byte	0x04, 0x17
        /*006a*/ 	.short	(.L_23 - .L_22)
.L_22:
        /*006c*/ 	.word	0x00000000
        /*0070*/ 	.short	0x0018
        /*0072*/ 	.short	0x00c0
        /*0074*/ 	.byte	0x00, 0xf4, 0x21, 0x00


	//----- nvinfo : EIATTR_KPARAM_INFO
	.align		4
.L_23:
        /*0078*/ 	.byte	0x04, 0x17
        /*007a*/ 	.short	(.L_25 - .L_24)
.L_24:
        /*007c*/ 	.word	0x00000000
        /*0080*/ 	.short	0x0017
        /*0082*/ 	.short	0x00b8
        /*0084*/ 	.byte	0x00, 0xf4, 0x21, 0x00


	//----- nvinfo : EIATTR_KPARAM_INFO
	.align		4
.L_25:
        /*0088*/ 	.byte	0x04, 0x17
        /*008a*/ 	.short	(.L_27 - .L_26)
.L_26:
        /*008c*/ 	.word	0x00000000
        /*0090*/ 	.short	0x0016
        /*0092*/ 	.short	0x00b0
        /*0094*/ 	.byte	0x00, 0xf4, 0x21, 0x00


	//----- nvinfo : EIATTR_KPARAM_INFO
	.align		4
.L_27:
        /*0098*/ 	.byte	0x04, 0x17
        /*009a*/ 	.short	(.L_29 - .L_28)
.L_28:
        /*009c*/ 	.word	0x00000000
        /*00a0*/ 	.short	0x0015
        /*00a2*/ 	.short	0x00a8
        /*00a4*/ 	.byte	0x00, 0xf4, 0x21, 0x00


	//----- nvinfo : EIATTR_KPARAM_INFO
	.align		4
.L_29:
        /*00a8*/ 	.byte	0x04, 0x17
        /*00aa*/ 	.short	(.L_31 - .L_30)
.L_30:
        /*00ac*/ 	.word	0x00000000
        /*00b0*/ 	.short	0x0014
        /*00b2*/ 	.short	0x00a0
        /*00b4*/ 	.byte	0x00, 0xf4, 0x21, 0x00


	//----- nvinfo : EIATTR_KPARAM_INFO
	.align		4
.L_31:
        /*00b8*/ 	.byte	0x04, 0x17
        /*00ba*/ 	.short	(.L_33 - .L_32)
.L_32:
        /*00bc*/ 	.word	0x00000000
        /*00c0*/ 	.short	0x0013
        /*00c2*/ 	.short	0x0098
        /*00c4*/ 	.byte	0x00, 0xf4, 0x21, 0x00


	//----- nvinfo : EIATTR_KPARAM_INFO
	.align		4
.L_33:
        /*00c8*/ 	.byte	0x04, 0x17
        /*00ca*/ 	.short	(.L_35 - .L_34)
.L_34:
        /*00cc*/ 	.word	0x00000000
        /*00d0*/ 	.short	0x0012
        /*00d2*/ 	.short	0x0090
        /*00d4*/ 	.byte	0x00, 0xf4, 0x21, 0x00


	//----- nvinfo : EIATTR_KPARAM_INFO
	.align		4
.L_35:
        /*00d8*/ 	.byte	0x04, 0x17
        /*00da*/ 	.short	(.L_37 - .L_36)
.L_36:
        /*00dc*/ 	.word	0x00000000
        /*00e0*/ 	.short	0x0011
        /*00e2*/ 	.short	0x0088
        /*00e4*/ 	.byte	0x00, 0xf4, 0x21, 0x00


	//----- nvinfo : EIATTR_KPARAM_INFO
	.align		4
.L_37:
        /*00e8*/ 	.byte	0x04, 0x17
        /*00ea*/ 	.short	(.L_39 - .L_38)
.L_38:
        /*00ec*/ 	.word	0x00000000
        /*00f0*/ 	.short	0x0010
        /*00f2*/ 	.short	0x0080
        /*00f4*/ 	.byte	0x00, 0xf4, 0x21, 0x00


	//----- nvinfo : EIATTR_KPARAM_INFO
	.align		4
.L_39:
        /*00f8*/ 	.byte	0x04, 0x17
        /*00fa*/ 	.short	(.L_41 - .L_40)
.L_40:
        /*00fc*/ 	.word	0x00000000
        /*0100*/ 	.short	0x000f
        /*0102*/ 	.short	0x0078
        /*0104*/ 	.byte	0x00, 0xf4, 0x21, 0x00


	//----- nvinfo : EIATTR_KPARAM_INFO
	.align		4
.L_41:
        /*0108*/ 	.byte	0x04, 0x17
        /*010a*/ 	.short	(.L_43 - .L_42)
.L_42:
        /*010c*/ 	.word	0x00000000
        /*0110*/ 	.short	0x000e
        /*0112*/ 	.short	0x0070
        /*0114*/ 	.byte	0x00, 0xf4, 0x21, 0x00


	//----- nvinfo : EIATTR_KPARAM_INFO
	.align		4
.L_43:
        /*0118*/ 	.byte	0x04, 0x17
        /*011a*/ 	.short	(.L_45 - .L_44)
.L_44:
        /*011c*/ 	.word	0x00000000
        /*0120*/ 	.short	0x000d
        /*0122*/ 	.short	0x0068
        /*0124*/ 	.byte	0x00, 0xf4, 0x21, 0x00


	//----- nvinfo : EIATTR_KPARAM_INFO
	.align		4
.L_45:
        /*0128*/ 	.byte	0x04, 0x17
        /*012a*/ 	.short	(.L_47 - .L_46)
.L_46:
        /*012c*/ 	.word	0x00000000
        /*0130*/ 	.short	0x000c
        /*0132*/ 	.short	0x0060
        /*0134*/ 	.byte	0x00, 0xf4, 0x21, 0x00


	//----- nvinfo : EIATTR_KPARAM_INFO
	.align		4
.L_47:
        /*0138*/ 	.byte	0x04, 0x17
        /*013a*/ 	.short	(.L_49 - .L_48)
.L_48:
        /*013c*/ 	.word	0x00000000
        /*0140*/ 	.short	0x000b
        /*0142*/ 	.short	0x0058
        /*0144*/ 	.byte	0x00, 0xf4, 0x21, 0x00


	//----- nvinfo : EIATTR_KPARAM_INFO
	.align		4
.L_49:
        /*0148*/ 	.byte	0x04, 0x17
        /*014a*/ 	.short	(.L_51 - .L_50)
.L_50:
        /*014c*/ 	.word	0x00000000
        /*0150*/ 	.short	0x000a
        /*0152*/ 	.short	0x0050
        /*0154*/ 	.byte	0x00, 0xf4, 0x21, 0x00


	//----- nvinfo : EIATTR_KPARAM_INFO
	.align		4
.L_51:
        /*0158*/ 	.byte	0x04, 0x17
        /*015a*/ 	.short	(.L_53 - .L_52)
.L_52:
        /*015c*/ 	.word	0x00000000
        /*0160*/ 	.short	0x0009
        /*0162*/ 	.short	0x0048
        /*0164*/ 	.byte	0x00, 0xf4, 0x21, 0x00


	//----- nvinfo : EIATTR_KPARAM_INFO
	.align		4
.L_53:
        /*0168*/ 	.byte	0x04, 0x17
        /*016a*/ 	.short	(.L_55 - .L_54)
.L_54:
        /*016c*/ 	.word	0x00000000
        /*0170*/ 	.short	0x0008
        /*0172*/ 	.short	0x0040
        /*0174*/ 	.byte	0x00, 0xf4, 0x21, 0x00


	//----- nvinfo : EIATTR_KPARAM_INFO
	.align		4
.L_55:
        /*0178*/ 	.byte	0x04, 0x17
        /*017a*/ 	.short	(.L_57 - .L_56)
.L_56:
        /*017c*/ 	.word	0x00000000
        /*0180*/ 	.short	0x0007
        /*0182*/ 	.short	0x0038
        /*0184*/ 	.byte	0x00, 0xf4, 0x21, 0x00


	//----- nvinfo : EIATTR_KPARAM_INFO
	.align		4
.L_57:
        /*0188*/ 	.byte	0x04, 0x17
        /*018a*/ 	.short	(.L_59 - .L_58)
.L_58:
        /*018c*/ 	.word	0x00000000
        /*0190*/ 	.short	0x0006
        /*0192*/ 	.short	0x0030
        /*0194*/ 	.byte	0x00, 0xf4, 0x21, 0x00


	//----- nvinfo : EIATTR_KPARAM_INFO
	.align		4
.L_59:
        /*0198*/ 	.byte	0x04, 0x17
        /*019a*/ 	.short	(.L_61 - .L_60)
.L_60:
        /*019c*/ 	.word	0x00000000
        /*01a0*/ 	.short	0x0005
        /*01a2*/ 	.short	0x0028
        /*01a4*/ 	.byte	0x00, 0xf4, 0x21, 0x00


	//----- nvinfo : EIATTR_KPARAM_INFO
	.align		4
.L_61:
        /*01a8*/ 	.byte	0x04, 0x17
        /*01aa*/ 	.short	(.L_63 - .L_62)
.L_62:
        /*01ac*/ 	.word	0x00000000
        /*01b0*/ 	.short	0x0004
        /*01b2*/ 	.short	0x0020
        /*01b4*/ 	.byte	0x00, 0xf4, 0x21, 0x00


	//----- nvinfo : EIATTR_KPARAM_INFO
	.align		4
.L_63:
        /*01b8*/ 	.byte	0x04, 0x17
        /*01ba*/ 	.short	(.L_65 - .L_64)
.L_64:
        /*01bc*/ 	.word	0x00000000
        /*01c0*/ 	.short	0x0003
        /*01c2*/ 	.short	0x0018
        /*01c4*/ 	.byte	0x00, 0xf4, 0x21, 0x00


	//----- nvinfo : EIATTR_KPARAM_INFO
	.align		4
.L_65:
        /*01c8*/ 	.byte	0x04, 0x17
        /*01ca*/ 	.short	(.L_67 - .L_66)
.L_66:
        /*01cc*/ 	.word	0x00000000
        /*01d0*/ 	.short	0x0002
        /*01d2*/ 	.short	0x0010
        /*01d4*/ 	.byte	0x00, 0xf4, 0x21, 0x00


	//----- nvinfo : EIATTR_KPARAM_INFO
	.align		4
.L_67:
        /*01d8*/ 	.byte	0x04, 0x17
        /*01da*/ 	.short	(.L_69 - .L_68)
.L_68:
        /*01dc*/ 	.word	0x00000000
        /*01e0*/ 	.short	0x0001
        /*01e2*/ 	.short	0x0008
        /*01e4*/ 	.byte	0x00, 0xf4, 0x21, 0x00


	//----- nvinfo : EIATTR_KPARAM_INFO
	.align		4
.L_69:
        /*01e8*/ 	.byte	0x04, 0x17
        /*01ea*/ 	.short	(.L_71 - .L_70)
.L_70:
        /*01ec*/ 	.word	0x00000000
        /*01f0*/ 	.short	0x0000
        /*01f2*/ 	.short	0x0000
        /*01f4*/ 	.byte	0x00, 0xf4, 0x21, 0x00


	//----- nvinfo : EIATTR_SPARSE_MMA_MASK
	.align		4
.L_71:
        /*01f8*/ 	.byte	0x03, 0x50
        /*01fa*/ 	.short	0x0000


	//----- nvinfo : EIATTR_MAXREG_COUNT
	.align		4
        /*01fc*/ 	.byte	0x03, 0x1b
        /*01fe*/ 	.short	0x00ff


	//----- nvinfo : EIATTR_EXIT_INSTR_OFFSETS
	.align		4
        /*0200*/ 	.byte	0x04, 0x1c
        /*0202*/ 	.short	(.L_73 - .L_72)


	//   ....[0]....
.L_72:
        /*0204*/ 	.word	0x00002c20


	//   ....[1]....
        /*0208*/ 	.word	0x00002c40


	//----- nvinfo : EIATTR_REQNTID
	.align		4
.L_73:
        /*020c*/ 	.byte	0x04, 0x10
        /*020e*/ 	.short	(.L_75 - .L_74)
.L_74:
        /*0210*/ 	.word	0x00000080
        /*0214*/ 	.word	0x00000001
        /*0218*/ 	.word	0x00000001


	//----- nvinfo : EIATTR_CBANK_PARAM_SIZE
	.align		4
.L_75:
        /*021c*/ 	.byte	0x03, 0x19
        /*021e*/ 	.short	0x00f4


	//----- nvinfo : EIATTR_PARAM_CBANK
	.align		4
        /*0220*/ 	.byte	0x04, 0x0a
        /*0222*/ 	.short	(.L_77 - .L_76)
	.align		4
.L_76:
        /*0224*/ 	.word	index@(.nv.constant0.triton_poi_fused_cat_18)
        /*0228*/ 	.short	0x0210
        /*022a*/ 	.short	0x00f4


	//----- nvinfo : EIATTR_SW_WAR
	.align		4
.L_77:
        /*022c*/ 	.byte	0x04, 0x36
        /*022e*/ 	.short	(.L_79 - .L_78)
.L_78:
        /*0230*/ 	.word	0x00000008
.L_79:


//--------------------- .nv.callgraph             --------------------------
	.section	.nv.callgraph,"",@"SHT_CUDA_CALLGRAPH"
	.align	4
	.sectionentsize	8
	.align		4
        /*0000*/ 	.word	0x00000000
	.align		4
        /*0004*/ 	.word	0xffffffff
	.align		4
        /*0008*/ 	.word	0x00000000
	.align		4
        /*000c*/ 	.word	0xfffffffe
	.align		4
        /*0010*/ 	.word	0x00000000
	.align		4
        /*0014*/ 	.word	0xfffffffd
	.align		4
        /*0018*/ 	.word	0x00000000
	.align		4
        /*001c*/ 	.word	0xfffffffc


//--------------------- .text.triton_poi_fused_cat_18 --------------------------
	.section	.text.triton_poi_fused_cat_18,"ax",@progbits
	.align	128
        .global         triton_poi_fused_cat_18
        .type           triton_poi_fused_cat_18,@function
        .size           triton_poi_fused_cat_18,(.L_x_1 - triton_poi_fused_cat_18)
        .other          triton_poi_fused_cat_18,@"STO_CUDA_ENTRY STV_DEFAULT"
triton_poi_fused_cat_18:
.text.triton_poi_fused_cat_18:
[----:B------:R-:W0:Y:S01]  /*0000*/  LDC R1, c[0x0][0x28] ;  /* 0x00000a00ff017b82 */ /* 0x000e220000000800 */
[----:B------:R-:W1:Y:S07]  /*0010*/  S2R R2, SR_CTAID.X ;  /* 0x0000000000027919 */ /* 0x000e6e0000002500 */
[----:B------:R-:W2:Y:S01]  /*0020*/  LDC.64 R22, c[0x0][0x240] ;  /* 0x00009000ff167b82 */ /* 0x000ea20000000a00 */
[----:B------:R-:W-:Y:S01]  /*0030*/  ULDC.64 UR4, c[0x0][0x230] ;  /* 0x00008c0000047ab9 */ /* 0x000fe20000000a00 */
[----:B------:R-:W-:Y:S01]  /*0040*/  CS2R R50, SRZ ;  /* 0x0000000000327805 */ /* 0x000fe2000001ff00 */
[----:B------:R-:W3:Y:S01]  /*0050*/  S2R R3, SR_TID.X ;  /* 0x0000000000037919 */ /* 0x000ee20000002100 */
[----:B------:R-:W-:-:S02]  /*0060*/  CS2R R30, SRZ ;  /* 0x00000000001e7805 */ /* 0x000fc4000001ff00 */
[----:B------:R-:W-:Y:S01]  /*0070*/  CS2R R54, SRZ ;  /* 0x0000000000367805 */ /* 0x000fe2000001ff00 */
[----:B------:R-:W-:Y:S01]  /*0080*/  IMAD.MOV.U32 R52, RZ, RZ, RZ ;  /* 0x000000ffff347224 */ /* 0x000fe200078e00ff */
[----:B------:R-:W-:Y:S01]  /*0090*/  ULDC.64 UR6, c[0x0][0x208] ;  /* 0x0000820000067ab9 */ /* 0x000fe20000000a00 */
[----:B------:R-:W-:Y:S01]  /*00a0*/  CS2R R36, SRZ ;  /* 0x0000000000247805 */ /* 0x000fe2000001ff00 */
[----:B-1----:R-:W-:Y:S01]  /*00b0*/  IMAD.SHL.U32 R0, R2, 0x400, RZ ;  /* 0x0000040002007824 */ /* 0x002fe200078e00ff */
[----:B------:R-:W-:Y:S01]  /*00c0*/  SHF.R.S32.HI R5, RZ, 0x15, R2 ;  /* 0x00000015ff057819 */ /* 0x000fe20000011402 */
[----:B---3--:R-:W-:-:S03]  /*00d0*/  IMAD.SHL.U32 R3, R3, 0x4, RZ ;  /* 0x0000000403037824 */ /* 0x008fc600078e00ff */
[----:B------:R-:W-:Y:S01]  /*00e0*/  SGXT R5, R5, 0x1 ;  /* 0x000000010505781a */ /* 0x000fe20000000200 */
[C---:B------:R-:W-:Y:S02]  /*00f0*/  VIADD R53, R0.reuse, 0x1 ;  /* 0x0000000100357836 */ /* 0x040fe40000000000 */
[C---:B------:R-:W-:Y:S01]  /*0100*/  VIADD R47, R0.reuse, 0x2 ;  /* 0x00000002002f7836 */ /* 0x040fe20000000000 */
[----:B------:R-:W-:Y:S01]  /*0110*/  LOP3.LUT R12, R0, 0x1fc, R3, 0xf8, !PT ;  /* 0x000001fc000c7812 */ /* 0x000fe200078ef803 */
[----:B------:R-:W-:Y:S01]  /*0120*/  VIADD R0, R0, 0x3 ;  /* 0x0000000300007836 */ /* 0x000fe20000000000 */
[C---:B------:R-:W-:Y:S02]  /*0130*/  LEA.HI R2, R5.reuse, R53, RZ, 0x2 ;  /* 0x0000003505027211 */ /* 0x040fe400078f10ff */
[----:B------:R-:W-:Y:S01]  /*0140*/  LEA.HI R3, R5, R47, RZ, 0x2 ;  /* 0x0000002f05037211 */ /* 0x000fe200078f10ff */
[----:B------:R-:W-:Y:S01]  /*0150*/  IMAD.HI R15, R12, 0x7fc01ff1, RZ ;  /* 0x7fc01ff10c0f7827 */ /* 0x000fe200078e02ff */
[----:B------:R-:W-:-:S02]  /*0160*/  LOP3.LUT R2, R2, 0xfffffc04, RZ, 0xc0, !PT ;  /* 0xfffffc0402027812 */ /* 0x000fc400078ec0ff */
[----:B------:R-:W-:Y:S02]  /*0170*/  SHF.R.S32.HI R42, RZ, 0x2, R12 ;  /* 0x00000002ff2a7819 */ /* 0x000fe4000001140c */
[----:B------:R-:W-:Y:S01]  /*0180*/  SHF.R.U32.HI R4, RZ, 0x1f, R15 ;  /* 0x0000001fff047819 */ /* 0x000fe2000001160f */
[----:B------:R-:W-:Y:S01]  /*0190*/  IMAD.IADD R53, R53, 0x1, -R2 ;  /* 0x0000000135357824 */ /* 0x000fe200078e0a02 */
[----:B------:R-:W-:Y:S02]  /*01a0*/  LOP3.LUT R2, R3, 0xfffffc04, RZ, 0xc0, !PT ;  /* 0xfffffc0403027812 */ /* 0x000fe400078ec0ff */
[----:B------:R-:W-:Y:S02]  /*01b0*/  LEA.HI.SX32 R15, R15, R4, 0x12 ;  /* 0x000000040f0f7211 */ /* 0x000fe400078f92ff */
[----:B------:R-:W-:Y:S01]  /*01c0*/  LEA.HI R4, R5, R12, RZ, 0x4 ;  /* 0x0000000c05047211 */ /* 0x000fe200078f20ff */
[----:B------:R-:W-:Y:S01]  /*01d0*/  IMAD.IADD R47, R47, 0x1, -R2 ;  /* 0x000000012f2f7824 */ /* 0x000fe200078e0a02 */
[----:B------:R-:W-:Y:S01]  /*01e0*/  LOP3.LUT R6, R12, 0x200, RZ, 0xfc, !PT ;  /* 0x000002000c067812 */ /* 0x000fe200078efcff */
[----:B------:R-:W-:Y:S01]  /*01f0*/  IMAD.SHL.U32 R49, R15, 0x200, RZ ;  /* 0x000002000f317824 */ /* 0x000fe200078e00ff */
[----:B------:R-:W-:-:S02]  /*0200*/  SHF.R.S32.HI R4, RZ, 0x4, R4 ;  /* 0x00000004ff047819 */ /* 0x000fc40000011404 */
[----:B------:R-:W-:Y:S01]  /*0210*/  LEA.HI R3, R42, R42, RZ, 0x2 ;  /* 0x0000002a2a037211 */ /* 0x000fe200078f10ff */
[----:B------:R-:W-:Y:S01]  /*0220*/  IMAD.HI R13, R6, 0x7fc01ff1, RZ ;  /* 0x7fc01ff1060d7827 */ /* 0x000fe200078e02ff */
[----:B------:R-:W-:Y:S02]  /*0230*/  LEA.HI R2, R5, R6, RZ, 0x4 ;  /* 0x0000000605027211 */ /* 0x000fe400078f20ff */
[----:B------:R-:W-:Y:S01]  /*0240*/  LOP3.LUT R3, R3, 0xfffffffc, RZ, 0xc0, !PT ;  /* 0xfffffffc03037812 */ /* 0x000fe200078ec0ff */
[----:B------:R-:W-:Y:S01]  /*0250*/  IMAD.HI R7, R4, 0x7fc01ff1, RZ ;  /* 0x7fc01ff104077827 */ /* 0x000fe200078e02ff */
[----:B------:R-:W-:Y:S02]  /*0260*/  LEA.HI R5, R5, R0, RZ, 0x2 ;  /* 0x0000000005057211 */ /* 0x000fe400078f10ff */
[----:B------:R-:W-:Y:S01]  /*0270*/  SHF.R.S32.HI R2, RZ, 0x4, R2 ;  /* 0x00000004ff027819 */ /* 0x000fe20000011402 */
[----:B------:R-:W-:Y:S01]  /*0280*/  IMAD.IADD R43, R42, 0x1, -R3 ;  /* 0x000000012a2b7824 */ /* 0x000fe200078e0a03 */
[----:B------:R-:W-:-:S02]  /*0290*/  SHF.R.U32.HI R8, RZ, 0x1f, R7 ;  /* 0x0000001fff087819 */ /* 0x000fc40000011607 */
[----:B------:R-:W-:Y:S01]  /*02a0*/  LOP3.LUT R5, R5, 0xfffffc04, RZ, 0xc0, !PT ;  /* 0xfffffc0405057812 */ /* 0x000fe200078ec0ff */
[----:B------:R-:W-:Y:S01]  /*02b0*/  IMAD.HI R3, R2, 0x7fc01ff1, RZ ;  /* 0x7fc01ff102037827 */ /* 0x000fe200078e02ff */
[----:B------:R-:W-:Y:S02]  /*02c0*/  LEA.HI.SX32 R7, R7, R8, 0x16 ;  /* 0x0000000807077211 */ /* 0x000fe400078fb2ff */
[----:B------:R-:W-:Y:S01]  /*02d0*/  SHF.R.U32.HI R8, RZ, 0x1f, R13 ;  /* 0x0000001fff087819 */ /* 0x000fe2000001160d */
[----:B------:R-:W-:Y:S02]  /*02e0*/  IMAD R26, R43, 0xa, RZ ;  /* 0x0000000a2b1a7824 */ /* 0x000fe400078e02ff */
[----:B------:R-:W-:Y:S01]  /*02f0*/  IMAD.IADD R39, R0, 0x1, -R5 ;  /* 0x0000000100277824 */ /* 0x000fe200078e0a05 */
[----:B------:R-:W-:Y:S01]  /*0300*/  SHF.R.U32.HI R0, RZ, 0x1f, R3 ;  /* 0x0000001fff007819 */ /* 0x000fe20000011603 */
[----:B------:R-:W-:Y:S01]  /*0310*/  IMAD R32, R7, -0x804, R4 ;  /* 0xfffff7fc07207824 */ /* 0x000fe200078e0204 */
[----:B------:R-:W-:Y:S01]  /*0320*/  LEA.HI.SX32 R13, R13, R8, 0x12 ;  /* 0x000000080d0d7211 */ /* 0x000fe200078f92ff */
[----:B------:R-:W-:Y:S01]  /*0330*/  IMAD R8, R15, 0xc800, R26 ;  /* 0x0000c8000f087824 */ /* 0x000fe200078e021a */
[----:B------:R-:W-:Y:S01]  /*0340*/  LEA.HI.SX32 R11, R3, R0, 0x16 ;  /* 0x00000000030b7211 */ /* 0x000fe200078fb2ff */
[----:B------:R-:W-:Y:S01]  /*0350*/  VIADD R14, R32, 0xfffffffc ;  /* 0xfffffffc200e7836 */ /* 0x000fe20000000000 */
[----:B------:R-:W-:Y:S01]  /*0360*/  SHF.R.S32.HI R0, RZ, 0x1f, R32 ;  /* 0x0000001fff007819 */ /* 0x000fe20000011420 */
[----:B------:R-:W-:Y:S01]  /*0370*/  VIADD R3, R8, 0x21 ;  /* 0x0000002108037836 */ /* 0x000fe20000000000 */
[----:B------:R-:W-:Y:S01]  /*0380*/  IADD3 R48, P0, R32, R49, RZ ;  /* 0x0000003120307210 */ /* 0x000fe20007f1e0ff */
[----:B------:R-:W1:Y:S01]  /*0390*/  LDC.64 R4, c[0x0][0x218] ;  /* 0x00008600ff047b82 */ /* 0x000e620000000a00 */
[C---:B------:R-:W-:Y:S01]  /*03a0*/  ISETP.GE.U32.AND P1, PT, R14.reuse, 0x200, PT ;  /* 0x000002000e00780c */ /* 0x040fe20003f26070 */
[----:B------:R-:W-:Y:S01]  /*03b0*/  IMAD R38, R14, 0x64, R3 ;  /* 0x000000640e267824 */ /* 0x000fe200078e0203 */
[----:B------:R-:W-:Y:S01]  /*03c0*/  LEA.HI.X.SX32 R3, R49, R0, 0x1, P0 ;  /* 0x0000000031037211 */ /* 0x000fe200000f0eff */
[----:B------:R-:W-:Y:S01]  /*03d0*/  IMAD R11, R11, -0x804, R2 ;  /* 0xfffff7fc0b0b7824 */ /* 0x000fe200078e0202 */
[----:B------:R-:W-:Y:S01]  /*03e0*/  ISETP.LT.AND P0, PT, R12, 0x20100, !P1 ;  /* 0x000201000c00780c */ /* 0x000fe20004f01270 */
[----:B------:R-:W-:Y:S01]  /*03f0*/  IMAD.SHL.U32 R56, R13, 0x200, RZ ;  /* 0x000002000d387824 */ /* 0x000fe200078e00ff */
[C---:B------:R-:W-:Y:S01]  /*0400*/  SHF.L.U64.HI R46, R48.reuse, 0x2, R3 ;  /* 0x00000002302e7819 */ /* 0x040fe20000010203 */
[----:B------:R-:W-:Y:S01]  /*0410*/  IMAD.SHL.U32 R48, R48, 0x4, RZ ;  /* 0x0000000430307824 */ /* 0x000fe200078e00ff */
[----:B------:R-:W-:-:S04]  /*0420*/  SHF.R.S32.HI R3, RZ, 0x1f, R11 ;  /* 0x0000001fff037819 */ /* 0x000fc8000001140b */
[----:B------:R-:W-:-:S04]  /*0430*/  IADD3 R18, P1, R48, UR4, RZ ;  /* 0x0000000430127c10 */ /* 0x000fc8000ff3e0ff */
[----:B------:R-:W-:Y:S02]  /*0440*/  IADD3.X R19, R46, UR5, RZ, P1, !PT ;  /* 0x000000052e137c10 */ /* 0x000fe40008ffe4ff */
[----:B------:R-:W-:Y:S01]  /*0450*/  IADD3 R45, P1, R11, R56, RZ ;  /* 0x000000380b2d7210 */ /* 0x000fe20007f3e0ff */
[----:B------:R-:W-:Y:S01]  /*0460*/  VIADD R7, R11, 0xfffffffc ;  /* 0xfffffffc0b077836 */ /* 0x000fe20000000000 */
[----:B------:R-:W-:Y:S01]  /*0470*/  CS2R R34, SRZ ;  /* 0x0000000000227805 */ /* 0x000fe2000001ff00 */
[----:B------:R-:W3:Y:S01]  /*0480*/  @P0 LDG.E.EL R51, desc[UR6][R18.64+-0x10] ;  /* 0xfffff00612330981 */ /* 0x000ee2000c2e1900 */
[----:B------:R-:W-:Y:S01]  /*0490*/  LEA.HI.X.SX32 R44, R56, R3, 0x1, P1 ;  /* 0x00000003382c7211 */ /* 0x000fe200008f0eff */
[----:B-1----:R-:W-:Y:S01]  /*04a0*/  IMAD.WIDE R16, R38, 0x4, R4 ;  /* 0x0000000426107825 */ /* 0x002fe200078e0204 */
[----:B--2---:R-:W-:Y:S01]  /*04b0*/  IADD3 R22, P1, R22, 0xc, RZ ;  /* 0x0000000c16167810 */ /* 0x004fe20007f3e0ff */
[----:B------:R-:W2:Y:S02]  /*04c0*/  @P0 LDG.E.EL R30, desc[UR6][R18.64+-0x10] ;  /* 0xfffff006121e0981 */ /* 0x000ea4000c2e1900 */
[----:B------:R-:W-:-:S02]  /*04d0*/  IMAD.MOV.U32 R0, RZ, RZ, RZ ;  /* 0x000000ffff007224 */ /* 0x000fc400078e00ff */
[----:B------:R-:W4:Y:S01]  /*04e0*/  @P0 LDG.E.EL R54, desc[UR6][R18.64+-0x10] ;  /* 0xfffff00612360981 */ /* 0x000f22000c2e1900 */
[----:B------:R-:W-:-:S03]  /*04f0*/  IMAD.X R23, RZ, RZ, R23, P1 ;  /* 0x000000ffff177224 */ /* 0x000fc600008e0617 */
[----:B------:R1:W5:Y:S01]  /*0500*/  @P0 LDG.E.EL R52, desc[UR6][R18.64+-0x10] ;  /* 0xfffff00612340981 */ /* 0x000362000c2e1900 */
[----:B------:R-:W-:Y:S01]  /*0510*/  IMAD.WIDE R20, R47, 0x4, R22 ;  /* 0x000000042f147825 */ /* 0x000fe200078e0216 */
[----:B------:R-:W-:Y:S01]  /*0520*/  ISETP.GE.U32.AND P3, PT, R7, 0x200, PT ;  /* 0x000002000700780c */ /* 0x000fe20003f66070 */
[----:B------:R-:W1:Y:S01]  /*0530*/  LDC.64 R2, c[0x0][0x248] ;  /* 0x00009200ff027b82 */ /* 0x000e620000000a00 */
[----:B------:R1:W5:Y:S01]  /*0540*/  @P0 LDG.E R37, desc[UR6][R16.64] ;  /* 0x0000000610250981 */ /* 0x000362000c1e1900 */
[C---:B------:R-:W-:Y:S02]  /*0550*/  IMAD.IADD R25, R53.reuse, 0x1, R38 ;  /* 0x0000000135197824 */ /* 0x040fe400078e0226 */
[----:B-1----:R-:W-:Y:S01]  /*0560*/  IMAD.WIDE R18, R53, 0x4, R22 ;  /* 0x0000000435127825 */ /* 0x002fe200078e0216 */
[----:B------:R-:W-:Y:S01]  /*0570*/  ISETP.LT.AND P3, PT, R6, 0x20100, !P3 ;  /* 0x000201000600780c */ /* 0x000fe20005f61270 */
[----:B------:R-:W5:Y:S02]  /*0580*/  @P0 LDG.E.EL R34, desc[UR6][R20.64] ;  /* 0x0000000614220981 */ /* 0x000f64000c2e1900 */
[----:B------:R-:W-:-:S02]  /*0590*/  IMAD.MOV.U32 R10, RZ, RZ, RZ ;  /* 0x000000ffff0a7224 */ /* 0x000fc400078e00ff */
[----:B------:R-:W5:Y:S01]  /*05a0*/  @P0 LDG.E.EL R0, desc[UR6][R18.64] ;  /* 0x0000000612000981 */ /* 0x000f62000c2e1900 */
[----:B------:R-:W-:Y:S01]  /*05b0*/  IMAD.WIDE R24, R25, 0x4, R4 ;  /* 0x0000000419187825 */ /* 0x000fe200078e0204 */
[----:B------:R-:W-:Y:S02]  /*05c0*/  SHF.L.U64.HI R44, R45, 0x2, R44 ;  /* 0x000000022d2c7819 */ /* 0x000fe4000001022c */
[----:B------:R-:W5:Y:S01]  /*05d0*/  @P0 LDG.E.EL R10, desc[UR6][R22.64] ;  /* 0x00000006160a0981 */ /* 0x000f62000c2e1900 */
[----:B0-----:R-:W-:Y:S01]  /*05e0*/  IMAD.WIDE R16, R39, 0x4, R22 ;  /* 0x0000000427107825 */ /* 0x001fe200078e0216 */
[----:B------:R-:W-:Y:S02]  /*05f0*/  SHF.L.U32 R45, R45, 0x2, RZ ;  /* 0x000000022d2d7819 */ /* 0x000fe400000006ff */
[----:B------:R0:W5:Y:S01]  /*0600*/  @P0 LDG.E R50, desc[UR6][R24.64] ;  /* 0x0000000618320981 */ /* 0x000162000c1e1900 */
[----:B------:R-:W-:-:S03]  /*0610*/  IMAD R26, R13, 0xc800, R26 ;  /* 0x0000c8000d1a7824 */ /* 0x000fc600078e021a */
[----:B------:R-:W5:Y:S01]  /*0620*/  @P0 LDG.E.EL R35, desc[UR6][R16.64] ;  /* 0x0000000610230981 */ /* 0x000f62000c2e1900 */
[----:B------:R-:W-:Y:S02]  /*0630*/  IADD3 R8, P2, R45, UR4, RZ ;  /* 0x000000042d087c10 */ /* 0x000fe4000ff5e0ff */
[----:B------:R-:W-:Y:S01]  /*0640*/  CS2R R64, SRZ ;  /* 0x0000000000407805 */ /* 0x000fe2000001ff00 */
[----:B------:R1:W5:Y:S01]  /*0650*/  @P3 LDG.E.EL R31, desc[UR6][R22.64] ;  /* 0x00000006161f3981 */ /* 0x000362000c2e1900 */
[----:B------:R-:W-:Y:S01]  /*0660*/  IADD3.X R9, R44, UR5, RZ, P2, !PT ;  /* 0x000000052c097c10 */ /* 0x000fe200097fe4ff */
[----:B0-----:R-:W-:Y:S01]  /*0670*/  VIADD R24, R26, 0x21 ;  /* 0x000000211a187836 */ /* 0x001fe20000000000 */
[----:B------:R-:W-:Y:S01]  /*0680*/  CS2R R58, SRZ ;  /* 0x00000000003a7805 */ /* 0x000fe2000001ff00 */
[--C-:B------:R-:W-:Y:S01]  /*0690*/  IMAD.IADD R27, R47, 0x1, R38.reuse ;  /* 0x000000012f1b7824 */ /* 0x100fe200078e0226 */
[----:B------:R-:W-:Y:S01]  /*06a0*/  CS2R R28, SRZ ;  /* 0x00000000001c7805 */ /* 0x000fe2000001ff00 */
[----:B------:R-:W5:Y:S01]  /*06b0*/  @P3 LDG.E.EL R65, desc[UR6][R8.64+-0x10] ;  /* 0xfffff00608413981 */ /* 0x000f62000c2e1900 */
[----:B------:R-:W-:Y:S01]  /*06c0*/  IMAD.MOV.U32 R57, RZ, RZ, RZ ;  /* 0x000000ffff397224 */ /* 0x000fe200078e00ff */
[----:B------:R-:W-:Y:S01]  /*06d0*/  CS2R R66, SRZ ;  /* 0x0000000000427805 */ /* 0x000fe2000001ff00 */
[----:B-1----:R-:W-:Y:S01]  /*06e0*/  IMAD.IADD R23, R39, 0x1, R38 ;  /* 0x0000000127177824 */ /* 0x002fe200078e0226 */
[----:B------:R-:W-:Y:S01]  /*06f0*/  CS2R R60, SRZ ;  /* 0x00000000003c7805 */ /* 0x000fe2000001ff00 */
[----:B------:R-:W-:Y:S01]  /*0700*/  IMAD R38, R7, 0x64, R24 ;  /* 0x0000006407267824 */ /* 0x000fe200078e0218 */
[----:B------:R-:W-:Y:S01]  /*0710*/  CS2R R62, SRZ ;  /* 0x00000000003e7805 */ /* 0x000fe2000001ff00 */
[--C-:B------:R-:W-:Y:S01]  /*0720*/  IMAD.WIDE R22, R23, 0x4, R4.reuse ;  /* 0x0000000417167825 */ /* 0x100fe200078e0204 */
[----:B------:R-:W5:Y:S03]  /*0730*/  @P3 LDG.E.EL R66, desc[UR6][R8.64+-0x10] ;  /* 0xfffff00608423981 */ /* 0x000f66000c2e1900 */
[----:B------:R-:W-:Y:S01]  /*0740*/  IMAD.MOV.U32 R40, RZ, RZ, RZ ;  /* 0x000000ffff287224 */ /* 0x000fe200078e00ff */
[----:B------:R0:W5:Y:S01]  /*0750*/  @P0 LDG.E R58, desc[UR6][R22.64] ;  /* 0x00000006163a0981 */ /* 0x000162000c1e1900 */
[----:B------:R-:W-:Y:S01]  /*0760*/  IMAD.WIDE R26, R27, 0x4, R4 ;  /* 0x000000041b1a7825 */ /* 0x000fe200078e0204 */
[----:B------:R-:W-:Y:S01]  /*0770*/  HFMA2.MMA R33, -RZ, RZ, 0, 0 ;  /* 0x00000000ff217435 */ /* 0x000fe200000001ff */
[----:B------:R-:W-:Y:S01]  /*0780*/  ULDC.64 UR4, c[0x0][0x278] ;  /* 0x00009e0000047ab9 */ /* 0x000fe20000000a00 */
[----:B------:R-:W5:Y:S01]  /*0790*/  @P3 LDG.E.EL R60, desc[UR6][R8.64+-0x10] ;  /* 0xfffff006083c3981 */ /* 0x000f62000c2e1900 */
[----:B------:R-:W-:-:S03]  /*07a0*/  IMAD.WIDE R2, R43, 0x4, R2 ;  /* 0x000000042b027825 */ /* 0x000fc600078e0202 */
[----:B------:R1:W5:Y:S01]  /*07b0*/  @P0 LDG.E R28, desc[UR6][R26.64] ;  /* 0x000000061a1c0981 */ /* 0x000362000c1e1900 */
[----:B------:R-:W-:-:S03]  /*07c0*/  IMAD.WIDE R24, R38, 0x4, R4 ;  /* 0x0000000426187825 */ /* 0x000fc600078e0204 */
[----:B------:R-:W5:Y:S01]  /*07d0*/  @P0 LDG.E.EL R57, desc[UR6][R2.64+0xc] ;  /* 0x00000c0602390981 */ /* 0x000f62000c2e1900 */
[----:B0-----:R-:W-:-:S03]  /*07e0*/  IMAD.IADD R23, R53, 0x1, R38 ;  /* 0x0000000135177824 */ /* 0x001fc600078e0226 */
[----:B------:R0:W5:Y:S04]  /*07f0*/  @P3 LDG.E R59, desc[UR6][R24.64] ;  /* 0x00000006183b3981 */ /* 0x000168000c1e1900 */
[----:B------:R-:W5:Y:S01]  /*0800*/  @P0 LDG.E.EL R55, desc[UR6][R2.64+0xc] ;  /* 0x00000c0602370981 */ /* 0x000f62000c2e1900 */
[----:B-1----:R-:W-:Y:S01]  /*0810*/  CS2R R26, SRZ ;  /* 0x00000000001a7805 */ /* 0x002fe2000001ff00 */
[----:B------:R-:W-:Y:S02]  /*0820*/  IMAD.WIDE R22, R23, 0x4, R4 ;  /* 0x0000000417167825 */ /* 0x000fe400078e0204 */
[----:B------:R-:W5:Y:S02]  /*0830*/  @P0 LDG.E.EL R36, desc[UR6][R2.64+0xc] ;  /* 0x00000c0602240981 */ /* 0x000f64000c2e1900 */
[----:B0-----:R-:W-:-:S02]  /*0840*/  IMAD.IADD R25, R47, 0x1, R38 ;  /* 0x000000012f197824 */ /* 0x001fc400078e0226 */
[----:B------:R-:W5:Y:S02]  /*0850*/  @P3 LDG.E.EL R67, desc[UR6][R2.64+0xc] ;  /* 0x00000c0602433981 */ /* 0x000f64000c2e1900 */
[----:B------:R-:W-:Y:S02]  /*0860*/  IMAD.WIDE R24, R25, 0x4, R4 ;  /* 0x0000000419187825 */ /* 0x000fe400078e0204 */
[----:B------:R-:W5:Y:S04]  /*0870*/  @P3 LDG.E.EL R61, desc[UR6][R18.64] ;  /* 0x00000006123d3981 */ /* 0x000f68000c2e1900 */
[----:B------:R0:W5:Y:S04]  /*0880*/  @P3 LDG.E.EL R62, desc[UR6][R20.64] ;  /* 0x00000006143e3981 */ /* 0x000168000c2e1900 */
[----:B------:R-:W5:Y:S04]  /*0890*/  @P0 LDG.E.EL R40, desc[UR6][R2.64+0xc] ;  /* 0x00000c0602280981 */ /* 0x000f68000c2e1900 */
[----:B------:R-:W5:Y:S04]  /*08a0*/  @P3 LDG.E R27, desc[UR6][R22.64] ;  /* 0x00000006161b3981 */ /* 0x000f68000c1e1900 */
[----:B------:R-:W5:Y:S01]  /*08b0*/  @P3 LDG.E R29, desc[UR6][R24.64] ;  /* 0x00000006181d3981 */ /* 0x000f62000c1e1900 */
[----:B0-----:R-:W-:-:S03]  /*08c0*/  IMAD.MOV.U32 R20, RZ, RZ, RZ ;  /* 0x000000ffff147224 */ /* 0x001fc600078e00ff */
[----:B------:R-:W5:Y:S04]  /*08d0*/  @P3 LDG.E.EL R63, desc[UR6][R2.64+0xc] ;  /* 0x00000c06023f3981 */ /* 0x000f68000c2e1900 */
[----:B------:R0:W5:Y:S04]  /*08e0*/  @P3 LDG.E.EL R20, desc[UR6][R8.64+-0x10] ;  /* 0xfffff00608143981 */ /* 0x000168000c2e1900 */
[----:B------:R-:W5:Y:S04]  /*08f0*/  @P3 LDG.E.EL R64, desc[UR6][R2.64+0xc] ;  /* 0x00000c0602403981 */ /* 0x000f68000c2e1900 */
[----:B------:R-:W5:Y:S01]  /*0900*/  @P3 LDG.E.EL R26, desc[UR6][R16.64] ;  /* 0x00000006101a3981 */ /* 0x000f62000c2e1900 */
[----:B------:R-:W-:-:S02]  /*0910*/  IMAD.IADD R19, R39, 0x1, R38 ;  /* 0x0000000127137824 */ /* 0x000fc400078e0226 */
[----:B------:R-:W-:Y:S02]  /*0920*/  IMAD.MOV.U32 R38, RZ, RZ, RZ ;  /* 0x000000ffff267224 */ /* 0x000fe400078e00ff */
[----:B------:R-:W-:Y:S02]  /*0930*/  IMAD R18, R43, 0x14, RZ ;  /* 0x000000142b127824 */ /* 0x000fe400078e02ff */
[----:B------:R-:W-:Y:S02]  /*0940*/  IMAD.WIDE R4, R19, 0x4, R4 ;  /* 0x0000000413047825 */ /* 0x000fe400078e0204 */
[----:B------:R1:W5:Y:S02]  /*0950*/  @P3 LDG.E.EL R38, desc[UR6][R2.64+0xc] ;  /* 0x00000c0602263981 */ /* 0x000364000c2e1900 */
[--C-:B------:R-:W-:Y:S02]  /*0960*/  IMAD R19, R15, 0x32000, R18.reuse ;  /* 0x000320000f137824 */ /* 0x100fe400078e0212 */
[----:B------:R-:W-:Y:S01]  /*0970*/  IMAD R18, R13, 0x32000, R18 ;  /* 0x000320000d127824 */ /* 0x000fe200078e0212 */
[----:B------:R1:W5:Y:S01]  /*0980*/  @P3 LDG.E R33, desc[UR6][R4.64] ;  /* 0x0000000604213981 */ /* 0x000362000c1e1900 */
[----:B0-----:R-:W-:-:S02]  /*0990*/  VIADD R8, R32, 0xfffffdfc ;  /* 0xfffffdfc20087836 */ /* 0x001fc40000000000 */
[----:B------:R-:W-:Y:S02]  /*09a0*/  VIADD R9, R11, 0xfffffdfc ;  /* 0xfffffdfc0b097836 */ /* 0x000fe40000000000 */
[----:B------:R-:W-:Y:S02]  /*09b0*/  VIADD R18, R18, 0xa8 ;  /* 0x000000a812127836 */ /* 0x000fe40000000000 */
[----:B------:R-:W-:Y:S01]  /*09c0*/  IMAD.IADD R25, R49, 0x1, R8 ;  /* 0x0000000131197824 */ /* 0x000fe200078e0208 */
[C---:B------:R-:W-:Y:S01]  /*09d0*/  ISETP.GE.U32.AND P2, PT, R9.reuse, 0x200, PT ;  /* 0x000002000900780c */ /* 0x040fe20003f46070 */
[----:B------:R-:W-:Y:S02]  /*09e0*/  IMAD.IADD R21, R56, 0x1, R9 ;  /* 0x0000000138157824 */ /* 0x000fe400078e0209 */
[----:B------:R-:W-:Y:S01]  /*09f0*/  IMAD R49, R9, 0x190, R18 ;  /* 0x0000019009317824 */ /* 0x000fe200078e0212 */
[----:B------:R-:W-:Y:S01]  /*0a00*/  ISETP.GE.U32.AND P1, PT, R8, 0x200, PT ;  /* 0x000002000800780c */ /* 0x000fe20003f26070 */
[----:B------:R-:W-:Y:S01]  /*0a10*/  VIADD R19, R19, 0xa8 ;  /* 0x000000a813137836 */ /* 0x000fe20000000000 */
[----:B------:R-:W-:-:S02]  /*0a20*/  UIADD3 UR4, UP0, UR4, 0x20, URZ ;  /* 0x0000002004047890 */ /* 0x000fc4000ff1e03f */
[----:B------:R-:W-:Y:S01]  /*0a30*/  ISETP.LT.AND P4, PT, R12, 0x20100, !P1 ;  /* 0x000201000c00780c */ /* 0x000fe20004f81270 */
[----:B------:R-:W-:Y:S01]  /*0a40*/  IMAD R41, R8, 0x190, R19 ;  /* 0x0000019008297824 */ /* 0x000fe200078e0213 */
[----:B------:R-:W-:Y:S01]  /*0a50*/  UIADD3.X UR5, URZ, UR5, URZ, UP0, !UPT ;  /* 0x000000053f057290 */ /* 0x000fe200087fe43f */
[----:B------:R-:W-:Y:S01]  /*0a60*/  CS2R R18, SRZ ;  /* 0x0000000000127805 */ /* 0x000fe2000001ff00 */
[----:B------:R-:W-:Y:S01]  /*0a70*/  IMAD.MOV.U32 R56, RZ, RZ, RZ ;  /* 0x000000ffff387224 */ /* 0x000fe200078e00ff */
[----:B------:R-:W-:Y:S02]  /*0a80*/  CS2R R22, SRZ ;  /* 0x0000000000167805 */ /* 0x000fe4000001ff00 */
[----:B--2---:R-:W-:Y:S02]  /*0a90*/  SEL R30, R30, RZ, P0 ;  /* 0x000000ff1e1e7207 */ /* 0x004fe40000000000 */
[----:B----4-:R-:W-:-:S03]  /*0aa0*/  SEL R54, R54, RZ, P0 ;  /* 0x000000ff36367207 */ /* 0x010fc60000000000 */
[----:B-1----:R-:W-:Y:S01]  /*0ab0*/  FADD R3, R30, -R30 ;  /* 0x8000001e1e037221 */ /* 0x002fe20000000000 */
[----:B---3--:R-:W-:Y:S01]  /*0ac0*/  SEL R51, R51, RZ, P0 ;  /* 0x000000ff33337207 */ /* 0x008fe20000000000 */
[----:B------:R-:W-:Y:S01]  /*0ad0*/  FADD R5, R54, -R54 ;  /* 0x8000003636057221 */ /* 0x000fe20000000000 */
[----:B-----5:R-:W-:Y:S02]  /*0ae0*/  SEL R52, R52, RZ, P0 ;  /* 0x000000ff34347207 */ /* 0x020fe40000000000 */
[----:B------:R-:W-:Y:S02]  /*0af0*/  SEL R34, R34, RZ, P0 ;  /* 0x000000ff22227207 */ /* 0x000fe40000000000 */
[----:B------:R-:W-:Y:S01]  /*0b00*/  SEL R2, R0, RZ, P0 ;  /* 0x000000ff00027207 */ /* 0x000fe20000000000 */
[----:B------:R-:W-:Y:S01]  /*0b10*/  FADD R0, R51, -R51 ;  /* 0x8000003333007221 */ /* 0x000fe20000000000 */
[----:B------:R-:W-:-:S03]  /*0b20*/  SEL R10, R10, RZ, P0 ;  /* 0x000000ff0a0a7207 */ /* 0x000fc60000000000 */
[----:B------:R-:W-:Y:S01]  /*0b30*/  FFMA R2, R3, R2, R30 ;  /* 0x0000000203027223 */ /* 0x000fe2000000001e */
[----:B------:R-:W-:Y:S01]  /*0b40*/  FFMA R3, R5, R34, R54 ;  /* 0x0000002205037223 */ /* 0x000fe20000000036 */
[----:B------:R-:W-:Y:S01]  /*0b50*/  SEL R5, R50, RZ, P0 ;  /* 0x000000ff32057207 */ /* 0x000fe20000000000 */
[----:B------:R-:W-:Y:S01]  /*0b60*/  FADD R9, R52, -R52 ;  /* 0x8000003434097221 */ /* 0x000fe20000000000 */
[----:B------:R-:W-:Y:S01]  /*0b70*/  SEL R35, R35, RZ, P0 ;  /* 0x000000ff23237207 */ /* 0x000fe20000000000 */
[----:B------:R-:W-:Y:S02]  /*0b80*/  FFMA R0, R0, R10, R51 ;  /* 0x0000000a00007223 */ /* 0x000fe40000000033 */
[----:B------:R-:W-:Y:S02]  /*0b90*/  FADD R10, -R5, R2 ;  /* 0x00000002050a7221 */ /* 0x000fe40000000100 */
[----:B------:R-:W-:Y:S02]  /*0ba0*/  FFMA R2, R9, R35, R52 ;  /* 0x0000002309027223 */ /* 0x000fe40000000034 */
[----:B------:R-:W0:Y:S01]  /*0bb0*/  LDC.64 R34, c[0x0][0x268] ;  /* 0x00009a00ff227b82 */ /* 0x000e220000000a00 */
[----:B------:R-:W-:-:S02]  /*0bc0*/  SEL R65, R65, RZ, P3 ;  /* 0x000000ff41417207 */ /* 0x000fc40001800000 */
[----:B------:R-:W-:-:S03]  /*0bd0*/  SEL R31, R31, RZ, P3 ;  /* 0x000000ff1f1f7207 */ /* 0x000fc60001800000 */
[----:B------:R-:W-:Y:S01]  /*0be0*/  FADD R4, R65, -R65 ;  /* 0x8000004141047221 */ /* 0x000fe20000000000 */
[----:B------:R-:W-:-:S03]  /*0bf0*/  SEL R9, R58, RZ, P0 ;  /* 0x000000ff3a097207 */ /* 0x000fc60000000000 */
[----:B------:R-:W-:Y:S01]  /*0c00*/  FFMA R4, R4, R31, R65 ;  /* 0x0000001f04047223 */ /* 0x000fe20000000041 */
[----:B------:R-:W-:Y:S02]  /*0c10*/  SEL R66, R66, RZ, P3 ;  /* 0x000000ff42427207 */ /* 0x000fe40001800000 */
[----:B------:R-:W-:Y:S01]  /*0c20*/  SEL R28, R28, RZ, P0 ;  /* 0x000000ff1c1c7207 */ /* 0x000fe20000000000 */
[----:B------:R-:W-:Y:S01]  /*0c30*/  FADD R2, -R9, R2 ;  /* 0x0000000209027221 */ /* 0x000fe20000000100 */
[----:B------:R-:W-:-:S03]  /*0c40*/  SEL R57, R57, RZ, P0 ;  /* 0x000000ff39397207 */ /* 0x000fc60000000000 */
[----:B------:R-:W-:Y:S01]  /*0c50*/  FADD R3, -R28, R3 ;  /* 0x000000031c037221 */ /* 0x000fe20000000100 */
[----:B------:R-:W-:Y:S02]  /*0c60*/  SEL R59, R59, RZ, P3 ;  /* 0x000000ff3b3b7207 */ /* 0x000fe40001800000 */
[----:B------:R-:W-:Y:S02]  /*0c70*/  SEL R60, R60, RZ, P3 ;  /* 0x000000ff3c3c7207 */ /* 0x000fe40001800000 */
[----:B------:R-:W-:Y:S01]  /*0c80*/  SEL R55, R55, RZ, P0 ;  /* 0x000000ff37377207 */ /* 0x000fe20000000000 */
[----:B------:R-:W-:Y:S01]  /*0c90*/  FADD R4, -R59, R4 ;  /* 0x000000043b047221 */ /* 0x000fe20000000100 */
[----:B------:R-:W-:Y:S01]  /*0ca0*/  FFMA R9, R2, R57, R9 ;  /* 0x0000003902097223 */ /* 0x000fe20000000009 */
[----:B------:R-:W-:Y:S02]  /*0cb0*/  SEL R36, R36, RZ, P0 ;  /* 0x000000ff24247207 */ /* 0x000fe40000000000 */
[----:B------:R-:W-:Y:S01]  /*0cc0*/  FFMA R8, R3, R55, R28 ;  /* 0x0000003703087223 */ /* 0x000fe2000000001c */
[----:B------:R-:W-:-:S02]  /*0cd0*/  SEL R37, R37, RZ, P0 ;  /* 0x000000ff25257207 */ /* 0x000fc40000000000 */
[----:B------:R-:W-:Y:S01]  /*0ce0*/  SEL R67, R67, RZ, P3 ;  /* 0x000000ff43437207 */ /* 0x000fe20001800000 */
[----:B------:R-:W-:Y:S01]  /*0cf0*/  FADD R3, R66, -R66 ;  /* 0x8000004242037221 */ /* 0x000fe20000000000 */
[----:B------:R-:W-:Y:S01]  /*0d00*/  FFMA R10, R10, R36, R5 ;  /* 0x000000240a0a7223 */ /* 0x000fe20000000005 */
[----:B------:R-:W-:Y:S01]  /*0d10*/  SEL R2, R61, RZ, P3 ;  /* 0x000000ff3d027207 */ /* 0x000fe20001800000 */
[----:B------:R-:W-:Y:S01]  /*0d20*/  FADD R17, R60, -R60 ;  /* 0x8000003c3c117221 */ /* 0x000fe20000000000 */
[----:B------:R-:W-:Y:S01]  /*0d30*/  FFMA R5, R4, R67, R59 ;  /* 0x0000004304057223 */ /* 0x000fe2000000003b */
[----:B------:R-:W-:Y:S01]  /*0d40*/  SEL R62, R62, RZ, P3 ;  /* 0x000000ff3e3e7207 */ /* 0x000fe20001800000 */
[----:B------:R-:W-:Y:S02]  /*0d50*/  IMAD.MOV.U32 R52, RZ, RZ, RZ ;  /* 0x000000ffff347224 */ /* 0x000fe400078e00ff */
[----:B------:R-:W-:Y:S01]  /*0d60*/  FADD R0, -R37, R0 ;  /* 0x0000000025007221 */ /* 0x000fe20000000100 */
[----:B0-----:R-:W-:Y:S01]  /*0d70*/  IMAD.WIDE R24, R25, 0x4, R34 ;  /* 0x0000000419187825 */ /* 0x001fe200078e0222 */
[----:B------:R-:W-:-:S03]  /*0d80*/  SEL R40, R40, RZ, P0 ;  /* 0x000000ff28287207 */ /* 0x000fc60000000000 */
[----:B------:R-:W-:Y:S01]  /*0d90*/  FFMA R2, R3, R2, R66 ;  /* 0x0000000203027223 */ /* 0x000fe20000000042 */
[----:B------:R-:W-:Y:S02]  /*0da0*/  ISETP.LT.AND P0, PT, R6, 0x20100, !P2 ;  /* 0x000201000600780c */ /* 0x000fe40005701270 */
[----:B------:R-:W-:Y:S01]  /*0db0*/  SEL R27, R27, RZ, P3 ;  /* 0x000000ff1b1b7207 */ /* 0x000fe20001800000 */
[----:B------:R-:W-:Y:S01]  /*0dc0*/  FFMA R3, R17, R62, R60 ;  /* 0x0000003e11037223 */ /* 0x000fe2000000003c */
[----:B------:R-:W-:Y:S01]  /*0dd0*/  SEL R4, R29, RZ, P3 ;  /* 0x000000ff1d047207 */ /* 0x000fe20001800000 */
[----:B------:R-:W-:Y:S01]  /*0de0*/  IMAD.U32 R30, RZ, RZ, UR4 ;  /* 0x00000004ff1e7e24 */ /* 0x000fe2000f8e00ff */
[----:B------:R-:W0:Y:S01]  /*0df0*/  LDC.64 R28, c[0x0][0x250] ;  /* 0x00009400ff1c7b82 */ /* 0x000e220000000a00 */
[----:B------:R-:W-:Y:S01]  /*0e00*/  CS2R R16, SRZ ;  /* 0x0000000000107805 */ /* 0x000fe2000001ff00 */
[----:B------:R-:W-:Y:S01]  /*0e10*/  IMAD.U32 R31, RZ, RZ, UR5 ;  /* 0x00000005ff1f7e24 */ /* 0x000fe2000f8e00ff */
[----:B------:R-:W-:Y:S01]  /*0e20*/  SEL R63, R63, RZ, P3 ;  /* 0x000000ff3f3f7207 */ /* 0x000fe20001800000 */
[----:B------:R-:W-:Y:S01]  /*0e30*/  FFMA R0, R0, R40, R37 ;  /* 0x0000002800007223 */ /* 0x000fe20000000025 */
[----:B------:R-:W-:Y:S01]  /*0e40*/  CS2R R54, SRZ ;  /* 0x0000000000367805 */ /* 0x000fe2000001ff00 */
[----:B------:R-:W2:Y:S01]  /*0e50*/  @P4 LDG.E.EL R52, desc[UR6][R24.64] ;  /* 0x0000000618344981 */ /* 0x000ea2000c2e1900 */
[----:B------:R-:W-:Y:S01]  /*0e60*/  FADD R2, -R27, R2 ;  /* 0x000000021b027221 */ /* 0x000fe20000000100 */
[----:B------:R-:W1:Y:S01]  /*0e70*/  LDC.64 R36, c[0x0][0x280] ;  /* 0x0000a000ff247b82 */ /* 0x000e620000000a00 */
[----:B------:R-:W-:Y:S01]  /*0e80*/  IMAD.MOV.U32 R57, RZ, RZ, RZ ;  /* 0x000000ffff397224 */ /* 0x000fe200078e00ff */
[----:B------:R-:W3:Y:S01]  /*0e90*/  @P4 LDG.E.EL.128 R16, desc[UR6][R30.64] ;  /* 0x000000061e104981 */ /* 0x000ee2000c2e1d00 */
[----:B------:R-:W-:-:S04]  /*0ea0*/  IMAD.WIDE R34, R21, 0x4, R34 ;  /* 0x0000000415227825 */ /* 0x000fc800078e0222 */
[----:B------:R-:W-:Y:S01]  /*0eb0*/  FFMA R2, R2, R63, R27 ;  /* 0x0000003f02027223 */ /* 0x000fe2000000001b */
[----:B------:R-:W-:Y:S01]  /*0ec0*/  SEL R27, R20, RZ, P3 ;  /* 0x000000ff141b7207 */ /* 0x000fe20001800000 */
[----:B------:R-:W4:Y:S01]  /*0ed0*/  @P4 LDG.E.EL R54, desc[UR6][R24.64] ;  /* 0x0000000618364981 */ /* 0x000f22000c2e1900 */
[----:B------:R-:W-:Y:S02]  /*0ee0*/  CS2R R20, SRZ ;  /* 0x0000000000147805 */ /* 0x000fe4000001ff00 */
[----:B------:R-:W-:Y:S01]  /*0ef0*/  SEL R64, R64, RZ, P3 ;  /* 0x000000ff40407207 */ /* 0x000fe20001800000 */
[----:B------:R-:W-:Y:S01]  /*0f00*/  FADD R3, -R4, R3 ;  /* 0x0000000304037221 */ /* 0x000fe20000000100 */
[----:B------:R-:W5:Y:S01]  /*0f10*/  @P4 LDG.E.EL R56, desc[UR6][R24.64] ;  /* 0x0000000618384981 */ /* 0x000f62000c2e1900 */
[----:B------:R-:W-:Y:S02]  /*0f20*/  CS2R R58, SRZ ;  /* 0x00000000003a7805 */ /* 0x000fe4000001ff00 */
[----:B------:R-:W-:-:S02]  /*0f30*/  SEL R26, R26, RZ, P3 ;  /* 0x000000ff1a1a7207 */ /* 0x000fc40001800000 */
[----:B------:R-:W-:Y:S01]  /*0f40*/  CS2R R60, SRZ ;  /* 0x00000000003c7805 */ /* 0x000fe2000001ff00 */
[----:B------:R-:W5:Y:S01]  /*0f50*/  @P0 LDG.E.EL R57, desc[UR6][R34.64] ;  /* 0x0000000622390981 */ /* 0x000f62000c2e1900 */
[----:B------:R-:W-:Y:S01]  /*0f60*/  FFMA R3, R3, R64, R4 ;  /* 0x0000004003037223 */ /* 0x000fe20000000004 */
[----:B------:R-:W-:Y:S01]  /*0f70*/  FADD R4, R27, -R27 ;  /* 0x8000001b1b047221 */ /* 0x000fe20000000000 */
[----:B0-----:R-:W-:Y:S01]  /*0f80*/  IMAD.WIDE R50, R49, 0x4, R28 ;  /* 0x0000000431327825 */ /* 0x001fe200078e021c */
[----:B------:R0:W5:Y:S01]  /*0f90*/  @P4 LDG.E.EL R55, desc[UR6][R24.64] ;  /* 0x0000000618374981 */ /* 0x000162000c2e1900 */
[----:B------:R-:W-:Y:S01]  /*0fa0*/  SEL R38, R38, RZ, P3 ;  /* 0x000000ff26267207 */ /* 0x000fe20001800000 */
[----:B------:R-:W-:Y:S02]  /*0fb0*/  ULDC.64 UR4, c[0x0][0x2d8] ;  /* 0x0000b60000047ab9 */ /* 0x000fe40000000a00 */
[----:B------:R1:W5:Y:S01]  /*0fc0*/  @P0 LDG.E.EL.128 R20, desc[UR6][R30.64] ;  /* 0x000000061e140981 */ /* 0x000362000c2e1d00 */
[----:B------:R-:W-:Y:S01]  /*0fd0*/  FFMA R4, R4, R26, R27 ;  /* 0x0000001a04047223 */ /* 0x000fe2000000001b */
[----:B------:R-:W-:-:S02]  /*0fe0*/  CS2R R26, SRZ ;  /* 0x00000000001a7805 */ /* 0x000fc4000001ff00 */
[----:B------:R-:W5:Y:S01]  /*0ff0*/  @P0 LDG.E.EL R58, desc[UR6][R34.64] ;  /* 0x00000006223a0981 */ /* 0x000f62000c2e1900 */
[----:B------:R-:W-:Y:S01]  /*1000*/  IMAD.WIDE R40, R41, 0x4, R28 ;  /* 0x0000000429287825 */ /* 0x000fe200078e021c */
[----:B0-----:R-:W-:Y:S02]  /*1010*/  CS2R R24, SRZ ;  /* 0x0000000000187805 */ /* 0x001fe4000001ff00 */
[----:B------:R-:W5:Y:S01]  /*1020*/  @P0 LDG.E.EL R59, desc[UR6][R34.64] ;  /* 0x00000006223b0981 */ /* 0x000f62000c2e1900 */
[----:B------:R-:W-:Y:S01]  /*1030*/  CS2R R62, SRZ ;  /* 0x00000000003e7805 */ /* 0x000fe2000001ff00 */
[----:B-1----:R-:W-:Y:S02]  /*1040*/  IMAD.WIDE R36, R43, 0x4, R36 ;  /* 0x000000042b247825 */ /* 0x002fe400078e0224 */
[----:B------:R0:W5:Y:S01]  /*1050*/  @P4 LDG.E.128 R24, desc[UR6][R40.64] ;  /* 0x0000000628184981 */ /* 0x000162000c1e1d00 */
[----:B------:R-:W-:Y:S02]  /*1060*/  CS2R R28, SRZ ;  /* 0x00000000001c7805 */ /* 0x000fe4000001ff00 */
[----:B------:R-:W-:Y:S01]  /*1070*/  CS2R R30, SRZ ;  /* 0x00000000001e7805 */ /* 0x000fe2000001ff00 */
[----:B------:R-:W5:Y:S04]  /*1080*/  @P4 LDG.E.EL R63, desc[UR6][R36.64+0x20] ;  /* 0x00002006243f4981 */ /* 0x000f68000c2e1900 */
[----:B------:R-:W5:Y:S01]  /*1090*/  @P4 LDG.E.EL R62, desc[UR6][R36.64+0x20] ;  /* 0x00002006243e4981 */ /* 0x000f62000c2e1900 */
[----:B0-----:R-:W-:-:S03]  /*10a0*/  IMAD.MOV.U32 R40, RZ, RZ, RZ ;  /* 0x000000ffff287224 */ /* 0x001fc600078e00ff */
[----:B------:R-:W5:Y:S04]  /*10b0*/  @P4 LDG.E.EL R60, desc[UR6][R36.64+0x20] ;  /* 0x00002006243c4981 */ /* 0x000f68000c2e1900 */
[----:B------:R-:W5:Y:S04]  /*10c0*/  @P4 LDG.E.EL R40, desc[UR6][R36.64+0x20] ;  /* 0x0000200624284981 */ /* 0x000f68000c2e1900 */
[----:B------:R0:W5:Y:S01]  /*10d0*/  @P0 LDG.E.128 R28, desc[UR6][R50.64] ;  /* 0x00000006321c0981 */ /* 0x000162000c1e1d00 */
[----:B------:R-:W-:-:S03]  /*10e0*/  IMAD.MOV.U32 R49, RZ, RZ, RZ ;  /* 0x000000ffff317224 */ /* 0x000fc600078e00ff */
[----:B------:R1:W5:Y:S04]  /*10f0*/  @P0 LDG.E.EL R61, desc[UR6][R34.64] ;  /* 0x00000006223d0981 */ /* 0x000368000c2e1900 */
[----:B------:R-:W5:Y:S01]  /*1100*/  @P0 LDG.E.EL R49, desc[UR6][R36.64+0x20] ;  /* 0x0000200624310981 */ /* 0x000f62000c2e1900 */
[----:B0-----:R-:W-:-:S06]  /*1110*/  MOV R50, RZ ;  /* 0x000000ff00327202 */ /* 0x001fcc0000000f00 */
[----:B------:R-:W5:Y:S01]  /*1120*/  @P0 LDG.E.EL R50, desc[UR6][R36.64+0x20] ;  /* 0x0000200624320981 */ /* 0x000f62000c2e1900 */
[----:B------:R-:W-:-:S05]  /*1130*/  SEL R33, R33, RZ, P3 ;  /* 0x000000ff21217207 */ /* 0x000fca0001800000 */
[----:B------:R-:W-:-:S04]  /*1140*/  FADD R4, -R33, R4 ;  /* 0x0000000421047221 */ /* 0x000fc80000000100 */
[----:B------:R-:W-:Y:S01]  /*1150*/  FFMA R4, R4, R38, R33 ;  /* 0x0000002604047223 */ /* 0x000fe20000000021 */
[----:B------:R-:W-:Y:S02]  /*1160*/  VIADD R41, R32, 0xfffffbfc ;  /* 0xfffffbfc20297836 */ /* 0x000fe40000000000 */
[----:B-1----:R-:W-:-:S03]  /*1170*/  IMAD.MOV.U32 R35, RZ, RZ, RZ ;  /* 0x000000ffff237224 */ /* 0x002fc600078e00ff */
[----:B------:R-:W-:-:S03]  /*1180*/  ISETP.GE.U32.AND P3, PT, R41, 0x200, PT ;  /* 0x000002002900780c */ /* 0x000fc60003f66070 */
[----:B------:R-:W5:Y:S01]  /*1190*/  @P0 LDG.E.EL R35, desc[UR6][R36.64+0x20] ;  /* 0x0000200624230981 */ /* 0x000f62000c2e1900 */
[----:B------:R-:W-:Y:S02]  /*11a0*/  ISETP.LT.AND P5, PT, R12, 0x20100, !P3 ;  /* 0x000201000c00780c */ /* 0x000fe40005fa1270 */
[----:B------:R-:W-:Y:S02]  /*11b0*/  CS2R R68, SRZ ;  /* 0x0000000000447805 */ /* 0x000fe4000001ff00 */
[----:B--2---:R-:W-:Y:S02]  /*11c0*/  SEL R52, R52, RZ, P4 ;  /* 0x000000ff34347207 */ /* 0x004fe40002000000 */
[----:B---3--:R-:W-:-:S03]  /*11d0*/  SEL R16, R16, RZ, P4 ;  /* 0x000000ff10107207 */ /* 0x008fc60002000000 */
[----:B------:R-:W-:Y:S01]  /*11e0*/  FADD R33, R52, -R52 ;  /* 0x8000003434217221 */ /* 0x000fe20000000000 */
[----:B----4-:R-:W-:-:S03]  /*11f0*/  SEL R54, R54, RZ, P4 ;  /* 0x000000ff36367207 */ /* 0x010fc60002000000 */
[----:B------:R-:W-:Y:S01]  /*1200*/  FFMA R38, R33, R16, R52 ;  /* 0x0000001021267223 */ /* 0x000fe20000000034 */
[----:B------:R-:W-:Y:S02]  /*1210*/  SEL R16, R17, RZ, P4 ;  /* 0x000000ff11107207 */ /* 0x000fe40002000000 */
[----:B-----5:R-:W-:Y:S01]  /*1220*/  SEL R56, R56, RZ, P4 ;  /* 0x000000ff38387207 */ /* 0x020fe20002000000 */
[----:B------:R-:W-:Y:S01]  /*1230*/  FADD R17, R54, -R54 ;  /* 0x8000003636117221 */ /* 0x000fe20000000000 */
[----:B------:R-:W-:-:S03]  /*1240*/  SEL R57, R57, RZ, P0 ;  /* 0x000000ff39397207 */ /* 0x000fc60000000000 */
[----:B------:R-:W-:Y:S01]  /*1250*/  FADD R33, R56, -R56 ;  /* 0x8000003838217221 */ /* 0x000fe20000000000 */
[----:B------:R-:W-:Y:S02]  /*1260*/  SEL R19, R19, RZ, P4 ;  /* 0x000000ff13137207 */ /* 0x000fe40002000000 */
[----:B------:R-:W-:Y:S01]  /*1270*/  SEL R55, R55, RZ, P4 ;  /* 0x000000ff37377207 */ /* 0x000fe20002000000 */
[----:B------:R-:W-:Y:S01]  /*1280*/  FADD R52, R57, -R57 ;  /* 0x8000003939347221 */ /* 0x000fe20000000000 */
[----:B------:R-:W-:Y:S01]  /*1290*/  SEL R20, R20, RZ, P0 ;  /* 0x000000ff14147207 */ /* 0x000fe20000000000 */
[----:B------:R-:W-:Y:S01]  /*12a0*/  FFMA R16, R17, R16, R54 ;  /* 0x0000001011107223 */ /* 0x000fe20000000036 */
[----:B------:R-:W-:Y:S01]  /*12b0*/  SEL R17, R18, RZ, P4 ;  /* 0x000000ff12117207 */ /* 0x000fe20002000000 */
[----:B------:R-:W-:Y:S01]  /*12c0*/  FADD R18, R55, -R55 ;  /* 0x8000003737127221 */ /* 0x000fe20000000000 */
[----:B------:R-:W-:Y:S01]  /*12d0*/  SEL R34, R22, RZ, P0 ;  /* 0x000000ff16227207 */ /* 0x000fe20000000000 */
[----:B------:R-:W-:Y:S01]  /*12e0*/  FFMA R19, R33, R19, R56 ;  /* 0x0000001321137223 */ /* 0x000fe20000000038 */
[----:B------:R-:W-:Y:S01]  /*12f0*/  FFMA R22, R52, R20, R57 ;  /* 0x0000001434167223 */ /* 0x000fe20000000039 */
[----:B------:R-:W-:-:S02]  /*1300*/  SEL R33, R58, RZ, P0 ;  /* 0x000000ff3a217207 */ /* 0x000fc40000000000 */
[----:B------:R-:W-:Y:S01]  /*1310*/  SEL R52, R59, RZ, P0 ;  /* 0x000000ff3b347207 */ /* 0x000fe20000000000 */
[----:B------:R-:W-:Y:S01]  /*1320*/  FFMA R17, R18, R17, R55 ;  /* 0x0000001112117223 */ /* 0x000fe20000000037 */
[----:B------:R-:W-:Y:S01]  /*1330*/  SEL R18, R21, RZ, P0 ;  /* 0x000000ff15127207 */ /* 0x000fe20000000000 */
[--C-:B------:R-:W-:Y:S01]  /*1340*/  FADD R56, R33, -R33.reuse ;  /* 0x8000002121387221 */ /* 0x100fe20000000000 */
[----:B------:R-:W-:Y:S01]  /*1350*/  SEL R23, R23, RZ, P0 ;  /* 0x000000ff17177207 */ /* 0x000fe20000000000 */
[----:B------:R-:W0:Y:S01]  /*1360*/  LDC.64 R20, c[0x0][0x2b0] ;  /* 0x0000ac00ff147b82 */ /* 0x000e220000000a00 */
[--C-:B------:R-:W-:Y:S01]  /*1370*/  FADD R51, R52, -R52.reuse ;  /* 0x8000003434337221 */ /* 0x100fe20000000000 */
[----:B------:R-:W-:Y:S01]  /*1380*/  SEL R41, R24, RZ, P4 ;  /* 0x000000ff18297207 */ /* 0x000fe20002000000 */
[----:B------:R-:W-:Y:S01]  /*1390*/  FFMA R18, R56, R18, R33 ;  /* 0x0000001238127223 */ /* 0x000fe20000000021 */
[----:B------:R-:W-:Y:S01]  /*13a0*/  SEL R26, R26, RZ, P4 ;  /* 0x000000ff1a1a7207 */ /* 0x000fe20002000000 */
[----:B------:R-:W-:Y:S01]  /*13b0*/  FFMA R24, R51, R23, R52 ;  /* 0x0000001733187223 */ /* 0x000fe20000000034 */
[----:B------:R-:W-:Y:S01]  /*13c0*/  SEL R25, R25, RZ, P4 ;  /* 0x000000ff19197207 */ /* 0x000fe20002000000 */
[----:B------:R-:W-:Y:S01]  /*13d0*/  IMAD.MOV.U32 R33, RZ, RZ, RZ ;  /* 0x000000ffff217224 */ /* 0x000fe200078e00ff */
[----:B------:R-:W-:Y:S01]  /*13e0*/  SEL R52, R27, RZ, P4 ;  /* 0x000000ff1b347207 */ /* 0x000fe20002000000 */
[----:B------:R-:W-:Y:S01]  /*13f0*/  FADD R17, -R26, R17 ;  /* 0x000000111a117221 */ /* 0x000fe20000000100 */
[----:B------:R-:W-:Y:S01]  /*1400*/  SEL R63, R63, RZ, P4 ;  /* 0x000000ff3f3f7207 */ /* 0x000fe20002000000 */
[----:B------:R-:W-:Y:S01]  /*1410*/  FADD R16, -R25, R16 ;  /* 0x0000001019107221 */ /* 0x000fe20000000100 */
[----:B------:R-:W-:Y:S01]  /*1420*/  SEL R62, R62, RZ, P4 ;  /* 0x000000ff3e3e7207 */ /* 0x000fe20002000000 */
[----:B------:R-:W-:Y:S01]  /*1430*/  FADD R38, -R41, R38 ;  /* 0x0000002629267221 */ /* 0x000fe20000000100 */
[----:B------:R-:W-:Y:S01]  /*1440*/  SEL R60, R60, RZ, P4 ;  /* 0x000000ff3c3c7207 */ /* 0x000fe20002000000 */
[----:B------:R-:W-:Y:S01]  /*1450*/  FADD R19, -R52, R19 ;  /* 0x0000001334137221 */ /* 0x000fe20000000100 */
[----:B------:R-:W-:Y:S01]  /*1460*/  SEL R40, R40, RZ, P4 ;  /* 0x000000ff28287207 */ /* 0x000fe20002000000 */
[----:B------:R1:W2:Y:S02]  /*1470*/  @P0 LDG.E.EL R33, desc[UR6][R36.64+0x20] ;  /* 0x0000200624210981 */ /* 0x0002a4000c2e1900 */
[----:B------:R-:W-:Y:S01]  /*1480*/  FFMA R38, R38, R60, R41 ;  /* 0x0000003c26267223 */ /* 0x000fe20000000029 */
[----:B-1----:R-:W-:Y:S01]  /*1490*/  FFMA R36, R17, R63, R26 ;  /* 0x0000003f11247223 */ /* 0x002fe2000000001a */
[----:B------:R-:W-:Y:S01]  /*14a0*/  FFMA R37, R16, R62, R25 ;  /* 0x0000003e10257223 */ /* 0x000fe20000000019 */
[----:B------:R-:W-:Y:S01]  /*14b0*/  SEL R17, R28, RZ, P0 ;  /* 0x000000ff1c117207 */ /* 0x000fe20000000000 */
[----:B------:R-:W-:-:S02]  /*14c0*/  FFMA R25, R19, R40, R52 ;  /* 0x0000002813197223 */ /* 0x000fc40000000034 */
[----:B------:R-:W1:Y:S02]  /*14d0*/  LDC.64 R40, c[0x0][0x288] ;  /* 0x0000a200ff287b82 */ /* 0x000e640000000a00 */
[----:B------:R-:W-:Y:S01]  /*14e0*/  FADD R28, -R17, R22 ;  /* 0x00000016111c7221 */ /* 0x000fe20000000100 */
[----:B------:R-:W-:Y:S01]  /*14f0*/  IMAD R22, R43, 0x1e, RZ ;  /* 0x0000001e2b167824 */ /* 0x000fe200078e02ff */
[----:B0-----:R-:W-:-:S03]  /*1500*/  IADD3 R20, P4, R20, 0x34, RZ ;  /* 0x0000003414147810 */ /* 0x001fc60007f9e0ff */
[--C-:B------:R-:W-:Y:S02]  /*1510*/  IMAD R19, R15, 0x70800, R22.reuse ;  /* 0x000708000f137824 */ /* 0x100fe400078e0216 */
[----:B------:R-:W-:Y:S02]  /*1520*/  VIADD R60, R32, 0xfffffbfc ;  /* 0xfffffbfc203c7836 */ /* 0x000fe40000000000 */
[----:B------:R-:W-:Y:S01]  /*1530*/  VIADD R23, R19, 0x193 ;  /* 0x0000019313177836 */ /* 0x000fe20000000000 */
[----:B------:R-:W-:Y:S01]  /*1540*/  SEL R29, R29, RZ, P0 ;  /* 0x000000ff1d1d7207 */ /* 0x000fe20000000000 */
[----:B------:R-:W-:Y:S01]  /*1550*/  IMAD.X R21, RZ, RZ, R21, P4 ;  /* 0x000000ffff157224 */ /* 0x000fe200020e0615 */
[----:B------:R-:W-:Y:S01]  /*1560*/  IADD3 R16, P4, R48, UR4, RZ ;  /* 0x0000000430107c10 */ /* 0x000fe2000ff9e0ff */
[----:B------:R-:W-:Y:S01]  /*1570*/  IMAD R48, R60, 0x384, R23 ;  /* 0x000003843c307824 */ /* 0x000fe200078e0217 */
[----:B------:R-:W-:Y:S01]  /*1580*/  SEL R50, R50, RZ, P0 ;  /* 0x000000ff32327207 */ /* 0x000fe20000000000 */
[----:B------:R-:W-:Y:S01]  /*1590*/  IMAD R22, R13, 0x70800, R22 ;  /* 0x000708000d167824 */ /* 0x000fe200078e0216 */
[----:B------:R-:W-:Y:S01]  /*15a0*/  SEL R27, R49, RZ, P0 ;  /* 0x000000ff311b7207 */ /* 0x000fe20000000000 */
[----:B------:R-:W-:Y:S01]  /*15b0*/  FADD R26, -R29, R18 ;  /* 0x000000121d1a7221 */ /* 0x000fe20000000100 */
[----:B------:R-:W-:-:S02]  /*15c0*/  IMAD.IADD R23, R53, 0x1, R48 ;  /* 0x0000000135177824 */ /* 0x000fc400078e0230 */
[----:B------:R-:W-:Y:S01]  /*15d0*/  FFMA R28, R28, R50, R17 ;  /* 0x000000321c1c7223 */ /* 0x000fe20000000011 */
[----:B------:R-:W-:Y:S01]  /*15e0*/  IADD3.X R17, R46, UR5, RZ, P4, !PT ;  /* 0x000000052e117c10 */ /* 0x000fe2000a7fe4ff */
[----:B------:R-:W-:Y:S02]  /*15f0*/  IMAD.MOV.U32 R52, RZ, RZ, RZ ;  /* 0x000000ffff347224 */ /* 0x000fe400078e00ff */
[----:B------:R-:W-:Y:S01]  /*1600*/  FFMA R27, R26, R27, R29 ;  /* 0x0000001b1a1b7223 */ /* 0x000fe2000000001d */
[----:B------:R-:W-:Y:S01]  /*1610*/  VIADD R46, R22, 0x193 ;  /* 0x00000193162e7836 */ /* 0x000fe20000000000 */
[----:B------:R-:W-:Y:S01]  /*1620*/  IADD3 R29, R11, -0x404, RZ ;  /* 0xfffffbfc0b1d7810 */ /* 0x000fe20007ffe0ff */
[----:B-1----:R-:W-:Y:S01]  /*1630*/  IMAD.WIDE R22, R23, 0x4, R40 ;  /* 0x0000000417167825 */ /* 0x002fe200078e0228 */
[----:B------:R-:W-:Y:S02]  /*1640*/  SEL R61, R61, RZ, P0 ;  /* 0x000000ff3d3d7207 */ /* 0x000fe40000000000 */
[----:B------:R-:W-:Y:S01]  /*1650*/  CS2R R58, SRZ ;  /* 0x00000000003a7805 */ /* 0x000fe2000001ff00 */
[----:B------:R-:W3:Y:S01]  /*1660*/  @P5 LDG.E.EL R68, desc[UR6][R20.64] ;  /* 0x0000000614445981 */ /* 0x000ee2000c2e1900 */
[----:B------:R-:W-:-:S03]  /*1670*/  IMAD R50, R29, 0x384, R46 ;  /* 0x000003841d327824 */ /* 0x000fc600078e022e */
[----:B------:R0:W4:Y:S01]  /*1680*/  @P5 LDG.E R52, desc[UR6][R22.64] ;  /* 0x0000000616345981 */ /* 0x000122000c1e1900 */
[----:B------:R-:W-:Y:S01]  /*1690*/  VIADD R46, R11, 0xfffffbfc ;  /* 0xfffffbfc0b2e7836 */ /* 0x000fe20000000000 */
[----:B------:R-:W-:Y:S01]  /*16a0*/  IADD3 R18, P4, R45, UR4, RZ ;  /* 0x000000042d127c10 */ /* 0x000fe2000ff9e0ff */
[----:B------:R-:W-:Y:S01]  /*16b0*/  IMAD.IADD R57, R39, 0x1, R48 ;  /* 0x0000000127397824 */ /* 0x000fe200078e0230 */
[----:B0-----:R-:W0:Y:S02]  /*16c0*/  LDC.64 R22, c[0x0][0x2a0] ;  /* 0x0000a800ff167b82 */ /* 0x001e240000000a00 */
[----:B------:R-:W-:Y:S01]  /*16d0*/  ISETP.GE.U32.AND P6, PT, R46, 0x200, PT ;  /* 0x000002002e00780c */ /* 0x000fe20003fc6070 */
[----:B------:R-:W-:Y:S01]  /*16e0*/  IMAD.WIDE R56, R57, 0x4, R40 ;  /* 0x0000000439387825 */ /* 0x000fe200078e0228 */
[----:B------:R-:W-:-:S03]  /*16f0*/  IADD3.X R19, R44, UR5, RZ, P4, !PT ;  /* 0x000000052c137c10 */ /* 0x000fc6000a7fe4ff */
[--C-:B------:R-:W-:Y:S01]  /*1700*/  FADD R54, R61, -R61.reuse ;  /* 0x8000003d3d367221 */ /* 0x100fe20000000000 */
[----:B------:R-:W-:Y:S01]  /*1710*/  ISETP.LT.AND P4, PT, R6, 0x20100, !P6 ;  /* 0x000201000600780c */ /* 0x000fe20007781270 */
[----:B------:R-:W-:Y:S01]  /*1720*/  IMAD.IADD R45, R47, 0x1, R48 ;  /* 0x000000012f2d7824 */ /* 0x000fe200078e0230 */
[----:B------:R1:W5:Y:S01]  /*1730*/  @P5 LDG.E R58, desc[UR6][R56.64] ;  /* 0x00000006383a5981 */ /* 0x000362000c1e1900 */
[----:B------:R-:W-:Y:S01]  /*1740*/  FFMA R34, R54, R34, R61 ;  /* 0x0000002236227223 */ /* 0x000fe2000000003d */
[----:B------:R-:W-:Y:S01]  /*1750*/  CS2R R54, SRZ ;  /* 0x0000000000367805 */ /* 0x000fe2000001ff00 */
[--C-:B------:R-:W-:Y:S01]  /*1760*/  IMAD.IADD R63, R53, 0x1, R50.reuse ;  /* 0x00000001353f7824 */ /* 0x100fe200078e0232 */
[----:B------:R-:W-:Y:S01]  /*1770*/  ULDC.64 UR4, c[0x0][0x2e8] ;  /* 0x0000ba0000047ab9 */ /* 0x000fe20000000a00 */
[--C-:B------:R-:W-:Y:S02]  /*1780*/  IMAD.IADD R65, R47, 0x1, R50.reuse ;  /* 0x000000012f417824 */ /* 0x100fe400078e0232 */
[----:B------:R-:W-:-:S02]  /*1790*/  IMAD.IADD R67, R39, 0x1, R50 ;  /* 0x0000000127437824 */ /* 0x000fc400078e0232 */
[----:B-1----:R-:W-:Y:S02]  /*17a0*/  IMAD.SHL.U32 R57, R15, 0x200, RZ ;  /* 0x000002000f397824 */ /* 0x002fe400078e00ff */
[----:B------:R-:W2:Y:S01]  /*17b0*/  @P4 LDG.E.EL R69, desc[UR6][R20.64] ;  /* 0x0000000614454981 */ /* 0x000ea2000c2e1900 */
[----:B------:R-:W-:-:S04]  /*17c0*/  IMAD.WIDE R44, R45, 0x4, R40 ;  /* 0x000000042d2c7825 */ /* 0x000fc800078e0228 */
[----:B------:R-:W-:Y:S01]  /*17d0*/  IMAD.WIDE R50, R50, 0x4, R40 ;  /* 0x0000000432327825 */ /* 0x000fe200078e0228 */
[----:B------:R1:W2:Y:S03]  /*17e0*/  @P5 LDG.E R59, desc[UR6][R44.64] ;  /* 0x000000062c3b5981 */ /* 0x0002a6000c1e1900 */
[----:B------:R-:W-:Y:S01]  /*17f0*/  IMAD.MOV.U32 R26, RZ, RZ, RZ ;  /* 0x000000ffff1a7224 */ /* 0x000fe200078e00ff */
[----:B------:R0:W2:Y:S01]  /*1800*/  @P4 LDG.E R55, desc[UR6][R50.64] ;  /* 0x0000000632374981 */ /* 0x0000a2000c1e1900 */
[----:B------:R-:W-:Y:S02]  /*1810*/  IMAD.IADD R57, R57, 0x1, R60 ;  /* 0x0000000139397824 */ /* 0x000fe400078e023c */
[----:B------:R-:W-:-:S04]  /*1820*/  IMAD.WIDE R48, R48, 0x4, R40 ;  /* 0x0000000430307825 */ /* 0x000fc800078e0228 */
[----:B------:R-:W-:Y:S01]  /*1830*/  IMAD.SHL.U32 R60, R13, 0x200, RZ ;  /* 0x000002000d3c7824 */ /* 0x000fe200078e00ff */
[----:B------:R0:W2:Y:S01]  /*1840*/  @P5 LDG.E R26, desc[UR6][R48.64] ;  /* 0x00000006301a5981 */ /* 0x0000a2000c1e1900 */
[----:B------:R-:W-:Y:S02]  /*1850*/  IMAD.MOV.U32 R56, RZ, RZ, RZ ;  /* 0x000000ffff387224 */ /* 0x000fe400078e00ff */
[----:B-1----:R-:W-:-:S04]  /*1860*/  IMAD.WIDE R44, R65, 0x4, R40 ;  /* 0x00000004412c7825 */ /* 0x002fc800078e0228 */
[----:B0-----:R-:W-:Y:S01]  /*1870*/  IMAD.WIDE R50, R57, 0x4, R22 ;  /* 0x0000000439327825 */ /* 0x001fe200078e0216 */
[----:B------:R0:W2:Y:S03]  /*1880*/  @P4 LDG.E R54, desc[UR6][R44.64] ;  /* 0x000000062c364981 */ /* 0x0000a6000c1e1900 */
[----:B------:R-:W-:Y:S01]  /*1890*/  IMAD.IADD R29, R60, 0x1, R29 ;  /* 0x000000013c1d7824 */ /* 0x000fe200078e021d */
[----:B------:R-:W2:Y:S01]  /*18a0*/  @P5 LDG.E.EL R56, desc[UR6][R50.64] ;  /* 0x0000000632385981 */ /* 0x000ea2000c2e1900 */
[----:B------:R-:W-:-:S04]  /*18b0*/  IMAD.WIDE R48, R63, 0x4, R40 ;  /* 0x000000043f307825 */ /* 0x000fc800078e0228 */
[----:B------:R-:W-:Y:S01]  /*18c0*/  IMAD.WIDE R40, R67, 0x4, R40 ;  /* 0x0000000443287825 */ /* 0x000fe200078e0228 */
[----:B------:R-:W-:-:S03]  /*18d0*/  CS2R R66, SRZ ;  /* 0x0000000000427805 */ /* 0x000fc6000001ff00 */
[----:B0-----:R-:W-:Y:S01]  /*18e0*/  IMAD.WIDE R44, R29, 0x4, R22 ;  /* 0x000000041d2c7825 */ /* 0x001fe200078e0216 */
[----:B------:R-:W-:Y:S02]  /*18f0*/  CS2R R62, SRZ ;  /* 0x00000000003e7805 */ /* 0x000fe4000001ff00 */
[----:B------:R-:W-:Y:S02]  /*1900*/  CS2R R64, SRZ ;  /* 0x0000000000407805 */ /* 0x000fe4000001ff00 */
[----:B------:R-:W4:Y:S04]  /*1910*/  @P4 LDG.E.EL R67, desc[UR6][R44.64] ;  /* 0x000000062c434981 */ /* 0x000f28000c2e1900 */
[----:B------:R0:W5:Y:S04]  /*1920*/  @P4 LDG.E R62, desc[UR6][R40.64] ;  /* 0x00000006283e4981 */ /* 0x000168000c1e1900 */
[----:B------:R-:W5:Y:S01]  /*1930*/  @P5 LDG.E.EL R65, desc[UR6][R50.64] ;  /* 0x0000000632415981 */ /* 0x000f62000c2e1900 */
[----:B------:R-:W-:-:S02]  /*1940*/  IMAD.MOV.U32 R57, RZ, RZ, RZ ;  /* 0x000000ffff397224 */ /* 0x000fc400078e00ff */
[----:B------:R-:W-:Y:S01]  /*1950*/  IMAD.MOV.U32 R29, RZ, RZ, RZ ;  /* 0x000000ffff1d7224 */ /* 0x000fe200078e00ff */
[----:B------:R-:W5:Y:S01]  /*1960*/  @P5 LDG.E.EL R64, desc[UR6][R50.64] ;  /* 0x0000000632405981 */ /* 0x000f62000c2e1900 */
[----:B0-----:R-:W-:-:S03]  /*1970*/  IMAD.WIDE R40, R53, 0x4, R20 ;  /* 0x0000000435287825 */ /* 0x001fc600078e0214 */
[----:B------:R0:W5:Y:S04]  /*1980*/  @P5 LDG.E.EL R57, desc[UR6][R50.64] ;  /* 0x0000000632395981 */ /* 0x000168000c2e1900 */
[----:B------:R-:W5:Y:S04]  /*1990*/  @P5 LDG.E.EL R66, desc[UR6][R40.64] ;  /* 0x0000000628425981 */ /* 0x000f68000c2e1900 */
[----:B------:R-:W5:Y:S01]  /*19a0*/  @P4 LDG.E.EL R29, desc[UR6][R44.64] ;  /* 0x000000062c1d4981 */ /* 0x000f62000c2e1900 */
[----:B0-----:R-:W-:Y:S01]  /*19b0*/  HFMA2.MMA R51, -RZ, RZ, 0, 0 ;  /* 0x00000000ff337435 */ /* 0x001fe200000001ff */
[----:B------:R-:W-:-:S02]  /*19c0*/  IMAD.MOV.U32 R50, RZ, RZ, RZ ;  /* 0x000000ffff327224 */ /* 0x000fc400078e00ff */
[----:B------:R-:W5:Y:S01]  /*19d0*/  @P4 LDG.E.EL R63, desc[UR6][R44.64] ;  /* 0x000000062c3f4981 */ /* 0x000f62000c2e1900 */
[----:B------:R-:W-:-:S05]  /*19e0*/  IMAD.WIDE R22, R47, 0x4, R20 ;  /* 0x000000042f167825 */ /* 0x000fca00078e0214 */
[----:B------:R-:W5:Y:S04]  /*19f0*/  @P5 LDG.E.EL R50, desc[UR6][R22.64] ;  /* 0x0000000616325981 */ /* 0x000f68000c2e1900 */
[----:B------:R-:W5:Y:S01]  /*1a00*/  @P4 LDG.E.EL R51, desc[UR6][R40.64] ;  /* 0x0000000628334981 */ /* 0x000f62000c2e1900 */
[----:B------:R-:W-:Y:S02]  /*1a10*/  IMAD.MOV.U32 R61, RZ, RZ, RZ ;  /* 0x000000ffff3d7224 */ /* 0x000fe400078e00ff */
[----:B------:R-:W-:-:S04]  /*1a20*/  IMAD.MOV.U32 R60, RZ, RZ, RZ ;  /* 0x000000ffff3c7224 */ /* 0x000fc800078e00ff */
[----:B------:R0:W5:Y:S04]  /*1a30*/  @P4 LDG.E R61, desc[UR6][R48.64] ;  /* 0x00000006303d4981 */ /* 0x000168000c1e1900 */
[----:B------:R1:W5:Y:S01]  /*1a40*/  @P4 LDG.E.EL R60, desc[UR6][R44.64] ;  /* 0x000000062c3c4981 */ /* 0x000362000c2e1900 */
[----:B0-----:R-:W-:-:S04]  /*1a50*/  IMAD.WIDE R48, R39, 0x4, R20 ;  /* 0x0000000427307825 */ /* 0x001fc800078e0214 */
[----:B------:R-:W-:-:S06]  /*1a60*/  IMAD.MOV.U32 R39, RZ, RZ, RZ ;  /* 0x000000ffff277224 */ /* 0x000fcc00078e00ff */
[----:B------:R-:W5:Y:S01]  /*1a70*/  @P4 LDG.E.EL R39, desc[UR6][R22.64] ;  /* 0x0000000616274981 */ /* 0x000f62000c2e1900 */
[----:B------:R-:W-:Y:S02]  /*1a80*/  IMAD.MOV.U32 R47, RZ, RZ, RZ ;  /* 0x000000ffff2f7224 */ /* 0x000fe400078e00ff */
[----:B-1----:R-:W-:-:S04]  /*1a90*/  IMAD.MOV.U32 R45, RZ, RZ, RZ ;  /* 0x000000ffff2d7224 */ /* 0x002fc800078e00ff */
[----:B------:R-:W5:Y:S04]  /*1aa0*/  @P5 LDG.E.EL R47, desc[UR6][R48.64] ;  /* 0x00000006302f5981 */ /* 0x000f68000c2e1900 */
[----:B------:R0:W5:Y:S02]  /*1ab0*/  @P4 LDG.E.EL R45, desc[UR6][R48.64] ;  /* 0x00000006302d4981 */ /* 0x000164000c2e1900 */
[----:B0-----:R-:W-:Y:S01]  /*1ac0*/  IMAD.MOV.U32 R49, RZ, RZ, RZ ;  /* 0x000000ffff317224 */ /* 0x001fe200078e00ff */
[----:B---3--:R-:W-:Y:S02]  /*1ad0*/  SEL R21, R68, RZ, P5 ;  /* 0x000000ff44157207 */ /* 0x008fe40002800000 */
[----:B--2---:R-:W-:-:S05]  /*1ae0*/  SEL R56, R56, RZ, P5 ;  /* 0x000000ff38387207 */ /* 0x004fca0002800000 */
[----:B------:R-:W-:-:S04]  /*1af0*/  FADD R41, R56, -R56 ;  /* 0x8000003838297221 */ /* 0x000fc80000000000 */
[----:B------:R-:W-:Y:S01]  /*1b00*/  FFMA R44, R41, R21, R56 ;  /* 0x00000015292c7223 */ /* 0x000fe20000000038 */
[----:B------:R-:W-:Y:S02]  /*1b10*/  SEL R56, R69, RZ, P4 ;  /* 0x000000ff45387207 */ /* 0x000fe40002000000 */
[----:B----4-:R-:W-:-:S05]  /*1b20*/  SEL R67, R67, RZ, P4 ;  /* 0x000000ff43437207 */ /* 0x010fca0002000000 */
[----:B------:R-:W-:Y:S01]  /*1b30*/  FADD R20, R67, -R67 ;  /* 0x8000004343147221 */ /* 0x000fe20000000000 */
[----:B-----5:R-:W-:-:S03]  /*1b40*/  SEL R65, R65, RZ, P5 ;  /* 0x000000ff41417207 */ /* 0x020fc60002800000 */
[----:B------:R-:W-:Y:S02]  /*1b50*/  FFMA R56, R20, R56, R67 ;  /* 0x0000003814387223 */ /* 0x000fe40000000043 */
[----:B------:R-:W-:Y:S01]  /*1b60*/  FADD R20, R65, -R65 ;  /* 0x8000004141147221 */ /* 0x000fe20000000000 */
[----:B------:R-:W-:-:S05]  /*1b70*/  SEL R22, R66, RZ, P5 ;  /* 0x000000ff42167207 */ /* 0x000fca0002800000 */
[----:B------:R-:W-:Y:S02]  /*1b80*/  FFMA R22, R20, R22, R65 ;  /* 0x0000001614167223 */ /* 0x000fe40000000041 */
[----:B------:R-:W0:Y:S01]  /*1b90*/  LDC.64 R20, c[0x0][0x2b8] ;  /* 0x0000ae00ff147b82 */ /* 0x000e220000000a00 */
[----:B------:R-:W-:Y:S02]  /*1ba0*/  SEL R29, R29, RZ, P4 ;  /* 0x000000ff1d1d7207 */ /* 0x000fe40002000000 */
[----:B------:R-:W-:-:S03]  /*1bb0*/  SEL R64, R64, RZ, P5 ;  /* 0x000000ff40407207 */ /* 0x000fc60002800000 */
[----:B------:R-:W-:Y:S01]  /*1bc0*/  FADD R48, R29, -R29 ;  /* 0x8000001d1d307221 */ /* 0x000fe20000000000 */
[----:B------:R-:W-:Y:S01]  /*1bd0*/  SEL R40, R51, RZ, P4 ;  /* 0x000000ff33287207 */ /* 0x000fe20002000000 */
[----:B------:R-:W-:Y:S01]  /*1be0*/  FADD R41, R64, -R64 ;  /* 0x8000004040297221 */ /* 0x000fe20000000000 */
[----:B------:R-:W-:-:S03]  /*1bf0*/  SEL R23, R50, RZ, P5 ;  /* 0x000000ff32177207 */ /* 0x000fc60002800000 */
[----:B------:R-:W-:Y:S01]  /*1c00*/  FFMA R29, R48, R40, R29 ;  /* 0x00000028301d7223 */ /* 0x000fe2000000001d */
[----:B------:R-:W-:Y:S02]  /*1c10*/  IMAD.MOV.U32 R40, RZ, RZ, RZ ;  /* 0x000000ffff287224 */ /* 0x000fe400078e00ff */
[----:B------:R-:W-:Y:S01]  /*1c20*/  FFMA R23, R41, R23, R64 ;  /* 0x0000001729177223 */ /* 0x000fe20000000040 */
[----:B------:R-:W-:Y:S02]  /*1c30*/  IMAD.MOV.U32 R64, RZ, RZ, RZ ;  /* 0x000000ffff407224 */ /* 0x000fe400078e00ff */
[----:B0-----:R-:W-:-:S05]  /*1c40*/  IMAD.WIDE R20, R43, 0x4, R20 ;  /* 0x000000042b147825 */ /* 0x001fca00078e0214 */
[----:B------:R-:W2:Y:S01]  /*1c50*/  @P5 LDG.E.EL R40, desc[UR6][R20.64+0x34] ;  /* 0x0000340614285981 */ /* 0x000ea2000c2e1900 */
[----:B------:R-:W-:-:S03]  /*1c60*/  IMAD.MOV.U32 R48, RZ, RZ, RZ ;  /* 0x000000ffff307224 */ /* 0x000fc600078e00ff */
[----:B------:R-:W3:Y:S04]  /*1c70*/  @P5 LDG.E.EL R64, desc[UR6][R20.64+0x34] ;  /* 0x0000340614405981 */ /* 0x000ee8000c2e1900 */
[----:B------:R-:W4:Y:S04]  /*1c80*/  @P5 LDG.E.EL R48, desc[UR6][R20.64+0x34] ;  /* 0x0000340614305981 */ /* 0x000f28000c2e1900 */
[----:B------:R-:W5:Y:S01]  /*1c90*/  @P5 LDG.E.EL R49, desc[UR6][R20.64+0x34] ;  /* 0x0000340614315981 */ /* 0x000f62000c2e1900 */
[----:B------:R-:W-:Y:S02]  /*1ca0*/  SEL R63, R63, RZ, P4 ;  /* 0x000000ff3f3f7207 */ /* 0x000fe40002000000 */
[----:B------:R-:W-:-:S02]  /*1cb0*/  SEL R65, R26, RZ, P5 ;  /* 0x000000ff1a417207 */ /* 0x000fc40002800000 */
[----:B------:R-:W-:Y:S01]  /*1cc0*/  SEL R67, R52, RZ, P5 ;  /* 0x000000ff34437207 */ /* 0x000fe20002800000 */
[----:B------:R-:W-:Y:S01]  /*1cd0*/  FADD R52, R63, -R63 ;  /* 0x8000003f3f347221 */ /* 0x000fe20000000000 */
[----:B------:R-:W-:Y:S01]  /*1ce0*/  SEL R57, R57, RZ, P5 ;  /* 0x000000ff39397207 */ /* 0x000fe20002800000 */
[----:B------:R-:W-:Y:S01]  /*1cf0*/  FADD R44, -R65, R44 ;  /* 0x0000002c412c7221 */ /* 0x000fe20000000100 */
[----:B------:R-:W-:Y:S02]  /*1d00*/  SEL R66, R47, RZ, P5 ;  /* 0x000000ff2f427207 */ /* 0x000fe40002800000 */
[----:B------:R-:W-:Y:S02]  /*1d10*/  ISETP.GT.AND P6, PT, R11, 0x603, PT ;  /* 0x000006030b00780c */ /* 0x000fe40003fc4270 */
[----:B------:R-:W-:Y:S02]  /*1d20*/  SEL R50, R59, RZ, P5 ;  /* 0x000000ff3b327207 */ /* 0x000fe40002800000 */
[----:B------:R-:W-:Y:S01]  /*1d30*/  SEL R51, R58, RZ, P5 ;  /* 0x000000ff3a337207 */ /* 0x000fe20002800000 */
[----:B------:R-:W-:Y:S01]  /*1d40*/  IMAD.MOV.U32 R53, RZ, RZ, RZ ;  /* 0x000000ffff357224 */ /* 0x000fe200078e00ff */
[----:B------:R-:W-:-:S05]  /*1d50*/  CS2R R58, SRZ ;  /* 0x00000000003a7805 */ /* 0x000fca000001ff00 */
[----:B------:R-:W5:Y:S01]  /*1d60*/  @P4 LDG.E.EL R53, desc[UR6][R20.64+0x34] ;  /* 0x0000340614354981 */ /* 0x000f62000c2e1900 */
[----:B------:R-:W-:Y:S01]  /*1d70*/  UIADD3 UR4, UP0, UR4, 0x70, URZ ;  /* 0x0000007004047890 */ /* 0x000fe2000ff1e03f */
[----:B------:R-:W-:Y:S01]  /*1d80*/  FADD R22, -R67, R22 ;  /* 0x0000001643167221 */ /* 0x000fe20000000100 */
[----:B------:R-:W-:Y:S02]  /*1d90*/  FADD R23, -R50, R23 ;  /* 0x0000001732177221 */ /* 0x000fe40000000100 */
[----:B------:R-:W-:Y:S01]  /*1da0*/  UIADD3.X UR5, URZ, UR5, URZ, UP0, !UPT ;  /* 0x000000053f057290 */ /* 0x000fe200087fe43f */
[----:B--2---:R-:W-:Y:S02]  /*1db0*/  SEL R26, R40, RZ, P5 ;  /* 0x000000ff281a7207 */ /* 0x004fe40002800000 */
[----:B------:R-:W-:Y:S02]  /*1dc0*/  SEL R40, R39, RZ, P4 ;  /* 0x000000ff27287207 */ /* 0x000fe40002000000 */
[----:B---3--:R-:W-:-:S03]  /*1dd0*/  SEL R64, R64, RZ, P5 ;  /* 0x000000ff40407207 */ /* 0x008fc60002800000 */
[----:B------:R-:W-:Y:S01]  /*1de0*/  FFMA R41, R52, R40, R63 ;  /* 0x0000002834297223 */ /* 0x000fe2000000003f */
[----:B------:R-:W-:Y:S01]  /*1df0*/  FADD R40, R57, -R57 ;  /* 0x8000003939287221 */ /* 0x000fe20000000000 */
[----:B------:R-:W-:Y:S01]  /*1e00*/  SEL R39, R60, RZ, P4 ;  /* 0x000000ff3c277207 */ /* 0x000fe20002000000 */
[----:B------:R-:W-:Y:S01]  /*1e10*/  FFMA R47, R44, R64, R65 ;  /* 0x000000402c2f7223 */ /* 0x000fe20000000041 */
[----:B------:R-:W-:Y:S01]  /*1e20*/  LOP3.LUT R44, R12, 0x200, RZ, 0xfc, !PT ;  /* 0x000002000c2c7812 */ /* 0x000fe200078efcff */
[----:B------:R-:W-:Y:S01]  /*1e30*/  FFMA R66, R40, R66, R57 ;  /* 0x0000004228427223 */ /* 0x000fe20000000039 */
[----:B------:R-:W-:Y:S01]  /*1e40*/  SEL R40, R45, RZ, P4 ;  /* 0x000000ff2d287207 */ /* 0x000fe20002000000 */
[----:B------:R-:W-:Y:S01]  /*1e50*/  FADD R52, R39, -R39 ;  /* 0x8000002727347221 */ /* 0x000fe20000000000 */
[----:B----4-:R-:W-:Y:S02]  /*1e60*/  SEL R48, R48, RZ, P5 ;  /* 0x000000ff30307207 */ /* 0x010fe40002800000 */
[----:B-----5:R-:W-:-:S02]  /*1e70*/  SEL R49, R49, RZ, P5 ;  /* 0x000000ff31317207 */ /* 0x020fc40002800000 */
[----:B------:R-:W-:Y:S01]  /*1e80*/  ISETP.LT.AND P5, PT, R44, 0x20100, P6 ;  /* 0x000201002c00780c */ /* 0x000fe200037a1270 */
[----:B------:R-:W-:Y:S01]  /*1e90*/  FFMA R40, R52, R40, R39 ;  /* 0x0000002834287223 */ /* 0x000fe20000000027 */
[----:B------:R-:W-:Y:S02]  /*1ea0*/  IMAD.MOV.U32 R39, RZ, RZ, RZ ;  /* 0x000000ffff277224 */ /* 0x000fe400078e00ff */
[----:B------:R-:W-:Y:S02]  /*1eb0*/  IMAD.MOV.U32 R60, RZ, RZ, RZ ;  /* 0x000000ffff3c7224 */ /* 0x000fe400078e00ff */
[----:B------:R-:W-:Y:S01]  /*1ec0*/  IMAD.MOV.U32 R63, RZ, RZ, RZ ;  /* 0x000000ffff3f7224 */ /* 0x000fe200078e00ff */
[----:B------:R-:W-:Y:S01]  /*1ed0*/  ISETP.GT.AND P6, PT, R32, 0x603, PT ;  /* 0x000006032000780c */ /* 0x000fe20003fc4270 */
[----:B------:R-:W-:Y:S01]  /*1ee0*/  IMAD.MOV.U32 R52, RZ, RZ, RZ ;  /* 0x000000ffff347224 */ /* 0x000fe200078e00ff */
[----:B------:R-:W-:Y:S01]  /*1ef0*/  MOV R57, RZ ;  /* 0x000000ff00397202 */ /* 0x000fe20000000f00 */
[----:B------:R-:W2:Y:S01]  /*1f00*/  @P4 LDG.E.EL R39, desc[UR6][R20.64+0x34] ;  /* 0x0000340614274981 */ /* 0x000ea2000c2e1900 */
[----:B------:R-:W-:-:S03]  /*1f10*/  ISETP.LT.AND P6, PT, R12, 0x20100, P6 ;  /* 0x000201000c00780c */ /* 0x000fc600037c1270 */
[----:B------:R-:W3:Y:S04]  /*1f20*/  @P4 LDG.E.EL R60, desc[UR6][R20.64+0x34] ;  /* 0x00003406143c4981 */ /* 0x000ee8000c2e1900 */
[----:B------:R0:W4:Y:S01]  /*1f30*/  @P4 LDG.E.EL R63, desc[UR6][R20.64+0x34] ;  /* 0x00003406143f4981 */ /* 0x000122000c2e1900 */
[----:B------:R-:W-:-:S03]  /*1f40*/  IMAD.MOV.U32 R65, RZ, RZ, RZ ;  /* 0x000000ffff417224 */ /* 0x000fc600078e00ff */
[----:B------:R-:W5:Y:S01]  /*1f50*/  @P5 LDG.E.EL R52, desc[UR6][R18.64+-0x1810] ;  /* 0xffe7f00612345981 */ /* 0x000f62000c2e1900 */
[----:B------:R-:W-:-:S03]  /*1f60*/  IMAD.MOV.U32 R64, RZ, RZ, RZ ;  /* 0x000000ffff407224 */ /* 0x000fc600078e00ff */
[----:B------:R-:W2:Y:S01]  /*1f70*/  @P5 LDG.E.EL R59, desc[UR6][R18.64+-0x1810] ;  /* 0xffe7f006123b5981 */ /* 0x000ea2000c2e1900 */
[----:B0-----:R-:W-:-:S03]  /*1f80*/  IMAD R20, R43, 0x3c, RZ ;  /* 0x0000003c2b147824 */ /* 0x001fc600078e02ff */
[----:B------:R-:W2:Y:S01]  /*1f90*/  @P5 LDG.E.EL R58, desc[UR6][R18.64+-0x1810] ;  /* 0xffe7f006123a5981 */ /* 0x000ea2000c2e1900 */
[----:B------:R-:W-:-:S03]  /*1fa0*/  CS2R R44, SRZ ;  /* 0x00000000002c7805 */ /* 0x000fc6000001ff00 */
[----:B------:R0:W2:Y:S01]  /*1fb0*/  @P5 LDG.E.EL R57, desc[UR6][R18.64+-0x1810] ;  /* 0xffe7f00612395981 */ /* 0x0000a2000c2e1900 */
[----:B------:R-:W-:Y:S02]  /*1fc0*/  VIADD R21, R11, 0xfffff9fc ;  /* 0xfffff9fc0b157836 */ /* 0x000fe40000000000 */
[----:B------:R-:W-:Y:S01]  /*1fd0*/  FFMA R48, R22, R48, R67 ;  /* 0x0000003016307223 */ /* 0x000fe20000000043 */
[----:B------:R-:W-:Y:S01]  /*1fe0*/  FFMA R49, R23, R49, R50 ;  /* 0x0000003117317223 */ /* 0x000fe20000000032 */
[----:B------:R-:W2:Y:S04]  /*1ff0*/  @P6 LDG.E.EL R65, desc[UR6][R16.64+-0x1810] ;  /* 0xffe7f00610416981 */ /* 0x000ea8000c2e1900 */
[----:B------:R-:W3:Y:S01]  /*2000*/  @P6 LDG.E.EL R64, desc[UR6][R16.64+-0x1810] ;  /* 0xffe7f00610406981 */ /* 0x000ee2000c2e1900 */
[----:B0-----:R-:W-:-:S03]  /*2010*/  IMAD R18, R13, 0x1c4000, R20 ;  /* 0x001c40000d127824 */ /* 0x001fc600078e0214 */
[----:B------:R-:W4:Y:S01]  /*2020*/  @P6 LDG.E.EL R45, desc[UR6][R16.64+-0x1810] ;  /* 0xffe7f006102d6981 */ /* 0x000f22000c2e1900 */
[----:B------:R-:W-:-:S03]  /*2030*/  VIADD R18, R18, 0x6ac ;  /* 0x000006ac12127836 */ /* 0x000fc60000000000 */
[----:B------:R0:W5:Y:S01]  /*2040*/  @P6 LDG.E.EL R44, desc[UR6][R16.64+-0x1810] ;  /* 0xffe7f006102c6981 */ /* 0x000162000c2e1900 */
[----:B------:R-:W-:Y:S01]  /*2050*/  IMAD R21, R21, 0xe20, R18 ;  /* 0x00000e2015157824 */ /* 0x000fe200078e0212 */
[----:B------:R-:W-:Y:S01]  /*2060*/  CS2R R18, SRZ ;  /* 0x0000000000127805 */ /* 0x000fe2000001ff00 */
[----:B------:R-:W-:Y:S02]  /*2070*/  IMAD.U32 R22, RZ, RZ, UR4 ;  /* 0x00000004ff167e24 */ /* 0x000fe4000f8e00ff */
[----:B------:R-:W-:Y:S01]  /*2080*/  IMAD.U32 R23, RZ, RZ, UR5 ;  /* 0x00000005ff177e24 */ /* 0x000fe2000f8e00ff */
[----:B0-----:R-:W-:-:S06]  /*2090*/  CS2R R16, SRZ ;  /* 0x0000000000107805 */ /* 0x001fcc000001ff00 */
[----:B------:R-:W5:Y:S01]  /*20a0*/  @P6 LDG.E.EL.128 R16, desc[UR6][R22.64] ;  /* 0x0000000616106981 */ /* 0x000f62000c2e1d00 */
[----:B------:R-:W-:-:S04]  /*20b0*/  FADD R66, -R51, R66 ;  /* 0x0000004233427221 */ /* 0x000fc80000000100 */
[----:B------:R-:W-:Y:S02]  /*20c0*/  FFMA R26, R66, R26, R51 ;  /* 0x0000001a421a7223 */ /* 0x000fe40000000033 */
[----:B------:R-:W0:Y:S01]  /*20d0*/  LDC.64 R50, c[0x0][0x2f0] ;  /* 0x0000bc00ff327b82 */ /* 0x000e220000000a00 */
[----:B------:R-:W-:-:S04]  /*20e0*/  LEA.HI R42, R42, R42, RZ, 0x2 ;  /* 0x0000002a2a2a7211 */ /* 0x000fc800078f10ff */
[----:B------:R-:W-:Y:S02]  /*20f0*/  LOP3.LUT R43, R42, 0xfffffffc, RZ, 0xc0, !PT ;  /* 0xfffffffc2a2b7812 */ /* 0x000fe400078ec0ff */
[----:B------:R-:W-:-:S05]  /*2100*/  SHF.R.S32.HI R42, RZ, 0x2, R12 ;  /* 0x00000002ff2a7819 */ /* 0x000fca000001140c */
[----:B------:R-:W-:-:S04]  /*2110*/  IMAD.IADD R43, R42, 0x1, -R43 ;  /* 0x000000012a2b7824 */ /* 0x000fc800078e0a2b */
[----:B0-----:R-:W-:Y:S02]  /*2120*/  IMAD.WIDE R50, R43, 0x4, R50 ;  /* 0x000000042b327825 */ /* 0x001fe400078e0232 */
[----:B------:R-:W0:Y:S02]  /*2130*/  LDC.64 R42, c[0x0][0x2c0] ;  /* 0x0000b000ff2a7b82 */ /* 0x000e240000000a00 */
[----:B------:R-:W-:Y:S01]  /*2140*/  IMAD R20, R15, 0x1c4000, R20 ;  /* 0x001c40000f147824 */ /* 0x000fe200078e0214 */
[----:B------:R-:W-:-:S06]  /*2150*/  CS2R R74, SRZ ;  /* 0x00000000004a7805 */ /* 0x000fcc000001ff00 */
[----:B------:R-:W5:Y:S04]  /*2160*/  @P6 LDG.E.EL R74, desc[UR6][R50.64+0x70] ;  /* 0x00007006324a6981 */ /* 0x000f68000c2e1900 */
[----:B------:R-:W5:Y:S01]  /*2170*/  @P6 LDG.E.EL R75, desc[UR6][R50.64+0x70] ;  /* 0x00007006324b6981 */ /* 0x000f62000c2e1900 */
[----:B--2---:R-:W-:Y:S02]  /*2180*/  SEL R65, R65, RZ, P6 ;  /* 0x000000ff41417207 */ /* 0x004fe40003000000 */
[----:B---3--:R-:W-:Y:S02]  /*2190*/  SEL R64, R64, RZ, P6 ;  /* 0x000000ff40407207 */ /* 0x008fe40003000000 */
[----:B----4-:R-:W-:Y:S02]  /*21a0*/  SEL R45, R45, RZ, P6 ;  /* 0x000000ff2d2d7207 */ /* 0x010fe40003000000 */
[----:B-----5:R-:W-:Y:S01]  /*21b0*/  SEL R44, R44, RZ, P6 ;  /* 0x000000ff2c2c7207 */ /* 0x020fe20003000000 */
[----:B------:R-:W-:Y:S01]  /*21c0*/  FADD R68, R65, -R65 ;  /* 0x8000004141447221 */ /* 0x000fe20000000000 */
[----:B------:R-:W-:Y:S01]  /*21d0*/  FADD R69, R64, -R64 ;  /* 0x8000004040457221 */ /* 0x000fe20000000000 */
[----:B------:R-:W-:-:S02]  /*21e0*/  FADD R70, R45, -R45 ;  /* 0x8000002d2d467221 */ /* 0x000fc40000000000 */
[----:B------:R-:W-:Y:S01]  /*21f0*/  FADD R71, R44, -R44 ;  /* 0x8000002c2c477221 */ /* 0x000fe20000000000 */
[----:B------:R-:W-:Y:S02]  /*2200*/  SEL R16, R16, RZ, P6 ;  /* 0x000000ff10107207 */ /* 0x000fe40003000000 */
[----:B------:R-:W-:Y:S02]  /*2210*/  SEL R17, R17, RZ, P6 ;  /* 0x000000ff11117207 */ /* 0x000fe40003000000 */
[----:B------:R-:W-:Y:S02]  /*2220*/  SEL R18, R18, RZ, P6 ;  /* 0x000000ff12127207 */ /* 0x000fe40003000000 */
[----:B------:R-:W-:Y:S01]  /*2230*/  SEL R19, R19, RZ, P6 ;  /* 0x000000ff13137207 */ /* 0x000fe20003000000 */
[----:B------:R-:W-:Y:S01]  /*2240*/  FFMA R68, R68, R16, R65 ;  /* 0x0000001044447223 */ /* 0x000fe20000000041 */
[----:B------:R-:W-:Y:S01]  /*2250*/  FFMA R69, R69, R17, R64 ;  /* 0x0000001145457223 */ /* 0x000fe20000000040 */
[----:B------:R-:W-:Y:S01]  /*2260*/  FFMA R70, R70, R18, R45 ;  /* 0x0000001246467223 */ /* 0x000fe2000000002d */
[----:B------:R-:W-:Y:S01]  /*2270*/  CS2R R16, SRZ ;  /* 0x0000000000107805 */ /* 0x000fe2000001ff00 */
[----:B------:R-:W-:Y:S01]  /*2280*/  FFMA R71, R71, R19, R44 ;  /* 0x0000001347477223 */ /* 0x000fe2000000002c */
[----:B------:R-:W-:-:S06]  /*2290*/  CS2R R18, SRZ ;  /* 0x0000000000127805 */ /* 0x000fcc000001ff00 */
[----:B------:R1:W2:Y:S02]  /*22a0*/  @P5 LDG.E.EL.128 R16, desc[UR6][R22.64] ;  /* 0x0000000616105981 */ /* 0x0002a4000c2e1d00 */
[----:B-1----:R-:W-:Y:S02]  /*22b0*/  VIADD R23, R20, 0x6ac ;  /* 0x000006ac14177836 */ /* 0x002fe40000000000 */
[----:B------:R-:W-:-:S04]  /*22c0*/  VIADD R20, R32, 0xfffff9fc ;  /* 0xfffff9fc20147836 */ /* 0x000fc80000000000 */
[----:B------:R-:W-:-:S04]  /*22d0*/  IMAD R23, R20, 0xe20, R23 ;  /* 0x00000e2014177824 */ /* 0x000fc800078e0217 */
[----:B0-----:R-:W-:Y:S01]  /*22e0*/  IMAD.WIDE R44, R23, 0x4, R42 ;  /* 0x00000004172c7825 */ /* 0x001fe200078e022a */
[----:B------:R-:W-:-:S03]  /*22f0*/  CS2R R22, SRZ ;  /* 0x0000000000167805 */ /* 0x000fc6000001ff00 */
[----:B------:R-:W-:Y:S01]  /*2300*/  IMAD.WIDE R42, R21, 0x4, R42 ;  /* 0x00000004152a7825 */ /* 0x000fe200078e022a */
[----:B------:R-:W-:-:S06]  /*2310*/  CS2R R20, SRZ ;  /* 0x0000000000147805 */ /* 0x000fcc000001ff00 */
[----:B------:R-:W3:Y:S01]  /*2320*/  @P6 LDG.E.128 R20, desc[UR6][R44.64] ;  /* 0x000000062c146981 */ /* 0x000ee2000c1e1d00 */
[----:B------:R-:W-:Y:S02]  /*2330*/  CS2R R72, SRZ ;  /* 0x0000000000487805 */ /* 0x000fe4000001ff00 */
[----:B------:R-:W-:Y:S02]  /*2340*/  CS2R R64, SRZ ;  /* 0x0000000000407805 */ /* 0x000fe4000001ff00 */
[----:B------:R-:W-:Y:S02]  /*2350*/  CS2R R66, SRZ ;  /* 0x0000000000427805 */ /* 0x000fe4000001ff00 */
[----:B------:R-:W4:Y:S04]  /*2360*/  @P6 LDG.E.EL R73, desc[UR6][R50.64+0x70] ;  /* 0x0000700632496981 */ /* 0x000f28000c2e1900 */
[----:B------:R-:W5:Y:S04]  /*2370*/  @P6 LDG.E.EL R72, desc[UR6][R50.64+0x70] ;  /* 0x0000700632486981 */ /* 0x000f68000c2e1900 */
[----:B------:R-:W2:Y:S04]  /*2380*/  @P5 LDG.E.EL R64, desc[UR6][R50.64+0x70] ;  /* 0x0000700632405981 */ /* 0x000ea8000c2e1900 */
[----:B------:R-:W2:Y:S04]  /*2390*/  @P5 LDG.E.EL R65, desc[UR6][R50.64+0x70] ;  /* 0x0000700632415981 */ /* 0x000ea8000c2e1900 */
[----:B------:R-:W2:Y:S04]  /*23a0*/  @P5 LDG.E.EL R66, desc[UR6][R50.64+0x70] ;  /* 0x0000700632425981 */ /* 0x000ea8000c2e1900 */
[----:B------:R3:W2:Y:S01]  /*23b0*/  @P5 LDG.E.EL R67, desc[UR6][R50.64+0x70] ;  /* 0x0000700632435981 */ /* 0x0006a2000c2e1900 */
[----:B------:R-:W-:-:S02]  /*23c0*/  SEL R74, R74, RZ, P6 ;  /* 0x000000ff4a4a7207 */ /* 0x000fc40003000000 */
[----:B------:R-:W-:Y:S02]  /*23d0*/  SEL R75, R75, RZ, P6 ;  /* 0x000000ff4b4b7207 */ /* 0x000fe40003000000 */
[----:B---3--:R-:W-:Y:S02]  /*23e0*/  SEL R51, R20, RZ, P6 ;  /* 0x000000ff14337207 */ /* 0x008fe40003000000 */
[----:B------:R-:W-:Y:S02]  /*23f0*/  SEL R50, R21, RZ, P6 ;  /* 0x000000ff15327207 */ /* 0x000fe40003000000 */
[----:B------:R-:W-:Y:S02]  /*2400*/  SEL R21, R22, RZ, P6 ;  /* 0x000000ff16157207 */ /* 0x000fe40003000000 */
[----:B------:R-:W-:-:S03]  /*2410*/  SEL R20, R23, RZ, P6 ;  /* 0x000000ff17147207 */ /* 0x000fc60003000000 */
[----:B------:R-:W-:Y:S02]  /*2420*/  FADD R70, -R21, R70 ;  /* 0x0000004615467221 */ /* 0x000fe40000000100 */
[----:B------:R-:W-:Y:S01]  /*2430*/  FADD R71, -R20, R71 ;  /* 0x0000004714477221 */ /* 0x000fe20000000100 */
[----:B------:R-:W-:Y:S01]  /*2440*/  CS2R R22, SRZ ;  /* 0x0000000000167805 */ /* 0x000fe2000001ff00 */
[----:B------:R-:W-:Y:S02]  /*2450*/  FFMA R74, R70, R74, R21 ;  /* 0x0000004a464a7223 */ /* 0x000fe40000000015 */
[----:B------:R-:W-:Y:S01]  /*2460*/  FFMA R75, R71, R75, R20 ;  /* 0x0000004b474b7223 */ /* 0x000fe20000000014 */
[----:B------:R-:W-:-:S06]  /*2470*/  CS2R R20, SRZ ;  /* 0x0000000000147805 */ /* 0x000fcc000001ff00 */
[----:B------:R0:W3:Y:S01]  /*2480*/  @P5 LDG.E.128 R20, desc[UR6][R42.64] ;  /* 0x000000062a145981 */ /* 0x0000e2000c1e1d00 */
[----:B----4-:R-:W-:Y:S01]  /*2490*/  SEL R73, R73, RZ, P6 ;  /* 0x000000ff49497207 */ /* 0x010fe20003000000 */
[----:B------:R-:W-:-:S04]  /*24a0*/  FADD R69, -R50, R69 ;  /* 0x0000004532457221 */ /* 0x000fc80000000100 */
[----:B------:R-:W-:Y:S01]  /*24b0*/  FFMA R73, R69, R73, R50 ;  /* 0x0000004945497223 */ /* 0x000fe20000000032 */
[----:B------:R-:W-:Y:S02]  /*24c0*/  SEL R50, R61, RZ, P4 ;  /* 0x000000ff3d327207 */ /* 0x000fe40002000000 */
[----:B------:R-:W-:Y:S02]  /*24d0*/  SEL R53, R53, RZ, P4 ;  /* 0x000000ff35357207 */ /* 0x000fe40002000000 */
[----:B------:R-:W-:Y:S01]  /*24e0*/  SEL R62, R62, RZ, P4 ;  /* 0x000000ff3e3e7207 */ /* 0x000fe20002000000 */
[----:B------:R-:W-:Y:S01]  /*24f0*/  FADD R29, -R50, R29 ;  /* 0x0000001d321d7221 */ /* 0x000fe20000000100 */
[----:B------:R-:W-:Y:S02]  /*2500*/  SEL R63, R63, RZ, P4 ;  /* 0x000000ff3f3f7207 */ /* 0x000fe40002000000 */
[----:B------:R-:W-:Y:S01]  /*2510*/  SEL R52, R52, RZ, P5 ;  /* 0x000000ff34347207 */ /* 0x000fe20002800000 */
[----:B0-----:R-:W-:Y:S01]  /*2520*/  FFMA R42, R29, R53, R50 ;  /* 0x000000351d2a7223 */ /* 0x001fe20000000032 */
[----:B------:R-:W-:Y:S01]  /*2530*/  FADD R29, -R62, R40 ;  /* 0x000000283e1d7221 */ /* 0x000fe20000000100 */
[----:B------:R-:W-:-:S02]  /*2540*/  SEL R54, R54, RZ, P4 ;  /* 0x000000ff36367207 */ /* 0x000fc40002000000 */
[----:B------:R-:W-:Y:S01]  /*2550*/  SEL R44, R39, RZ, P4 ;  /* 0x000000ff272c7207 */ /* 0x000fe20002000000 */
[----:B------:R-:W-:Y:S01]  /*2560*/  FFMA R63, R29, R63, R62 ;  /* 0x0000003f1d3f7223 */ /* 0x000fe2000000003e */
[----:B--2---:R-:W-:Y:S01]  /*2570*/  SEL R39, R16, RZ, P5 ;  /* 0x000000ff10277207 */ /* 0x004fe20002800000 */
[----:B------:R-:W-:Y:S01]  /*2580*/  FADD R29, R52, -R52 ;  /* 0x80000034341d7221 */ /* 0x000fe20000000000 */
[----:B------:R-:W-:Y:S02]  /*2590*/  SEL R43, R66, RZ, P5 ;  /* 0x000000ff422b7207 */ /* 0x000fe40002800000 */
[----:B------:R-:W-:Y:S01]  /*25a0*/  SEL R66, R59, RZ, P5 ;  /* 0x000000ff3b427207 */ /* 0x000fe20002800000 */
[----:B------:R-:W-:Y:S01]  /*25b0*/  FADD R41, -R54, R41 ;  /* 0x0000002936297221 */ /* 0x000fe20000000100 */
[----:B------:R-:W-:Y:S02]  /*25c0*/  SEL R60, R60, RZ, P4 ;  /* 0x000000ff3c3c7207 */ /* 0x000fe40002000000 */
[----:B------:R-:W-:-:S02]  /*25d0*/  SEL R45, R58, RZ, P5 ;  /* 0x000000ff3a2d7207 */ /* 0x000fc40002800000 */
[----:B------:R-:W-:Y:S01]  /*25e0*/  SEL R58, R57, RZ, P5 ;  /* 0x000000ff393a7207 */ /* 0x000fe20002800000 */
[----:B------:R-:W-:Y:S01]  /*25f0*/  FADD R68, -R51, R68 ;  /* 0x0000004433447221 */ /* 0x000fe20000000100 */
[----:B-----5:R-:W-:Y:S01]  /*2600*/  SEL R72, R72, RZ, P6 ;  /* 0x000000ff48487207 */ /* 0x020fe20003000000 */
[----:B------:R-:W-:Y:S01]  /*2610*/  FFMA R39, R29, R39, R52 ;  /* 0x000000271d277223 */ /* 0x000fe20000000034 */
[----:B------:R-:W-:Y:S01]  /*2620*/  SEL R17, R17, RZ, P5 ;  /* 0x000000ff11117207 */ /* 0x000fe20002800000 */
[----:B------:R-:W-:Y:S01]  /*2630*/  FADD R29, R66, -R66 ;  /* 0x80000042421d7221 */ /* 0x000fe20000000000 */
[----:B------:R-:W-:Y:S01]  /*2640*/  SEL R18, R18, RZ, P5 ;  /* 0x000000ff12127207 */ /* 0x000fe20002800000 */
[----:B------:R-:W-:Y:S01]  /*2650*/  FFMA R60, R41, R60, R54 ;  /* 0x0000003c293c7223 */ /* 0x000fe20000000036 */
[----:B------:R-:W-:Y:S01]  /*2660*/  SEL R19, R19, RZ, P5 ;  /* 0x000000ff13137207 */ /* 0x000fe20002800000 */
[----:B------:R-:W-:Y:S01]  /*2670*/  FADD R40, R45, -R45 ;  /* 0x8000002d2d287221 */ /* 0x000fe20000000000 */
[----:B------:R-:W-:Y:S01]  /*2680*/  FADD R41, R58, -R58 ;  /* 0x8000003a3a297221 */ /* 0x000fe20000000000 */
[----:B------:R-:W-:Y:S01]  /*2690*/  FFMA R72, R68, R72, R51 ;  /* 0x0000004844487223 */ /* 0x000fe20000000033 */
[----:B------:R-:W-:Y:S01]  /*26a0*/  ISETP.GT.AND P6, PT, R32, 0x603, PT ;  /* 0x000006032000780c */ /* 0x000fe20003fc4270 */
[----:B------:R-:W-:Y:S01]  /*26b0*/  FFMA R17, R29, R17, R66 ;  /* 0x000000111d117223 */ /* 0x000fe20000000042 */
[----:B------:R-:W-:Y:S01]  /*26c0*/  FFMA R29, R40, R18, R45 ;  /* 0x00000012281d7223 */ /* 0x000fe2000000002d */
[----:B------:R-:W-:Y:S01]  /*26d0*/  FFMA R18, R41, R19, R58 ;  /* 0x0000001329127223 */ /* 0x000fe2000000003a */
[----:B------:R-:W-:-:S02]  /*26e0*/  @P3 FSEL R47, R72, RZ, P6 ;  /* 0x000000ff482f3208 */ /* 0x000fc40003000000 */
[----:B------:R-:W-:Y:S02]  /*26f0*/  @P3 FSEL R48, R73, RZ, P6 ;  /* 0x000000ff49303208 */ /* 0x000fe40003000000 */
[----:B------:R-:W-:Y:S02]  /*2700*/  @P3 FSEL R49, R74, RZ, P6 ;  /* 0x000000ff4a313208 */ /* 0x000fe40003000000 */
[----:B------:R-:W-:Y:S02]  /*2710*/  @P3 FSEL R26, R75, RZ, P6 ;  /* 0x000000ff4b1a3208 */ /* 0x000fe40003000000 */
[----:B------:R-:W-:Y:S02]  /*2720*/  ISETP.GE.U32.AND P3, PT, R46, 0x200, PT ;  /* 0x000002002e00780c */ /* 0x000fe40003f66070 */
[----:B------:R-:W-:Y:S02]  /*2730*/  SEL R55, R55, RZ, P4 ;  /* 0x000000ff37377207 */ /* 0x000fe40002000000 */
[----:B------:R-:W-:-:S02]  /*2740*/  SEL R65, R65, RZ, P5 ;  /* 0x000000ff41417207 */ /* 0x000fc40002800000 */
[----:B------:R-:W-:Y:S01]  /*2750*/  ISETP.GT.AND P6, PT, R11, 0x603, PT ;  /* 0x000006030b00780c */ /* 0x000fe20003fc4270 */
[----:B------:R-:W-:Y:S01]  /*2760*/  FADD R56, -R55, R56 ;  /* 0x0000003837387221 */ /* 0x000fe20000000100 */
[----:B------:R-:W-:-:S03]  /*2770*/  ISETP.GE.AND P4, PT, R32, 0x4, PT ;  /* 0x000000042000780c */ /* 0x000fc60003f86270 */
[----:B------:R-:W-:Y:S01]  /*2780*/  FFMA R55, R56, R44, R55 ;  /* 0x0000002c38377223 */ /* 0x000fe20000000037 */
[----:B------:R-:W-:Y:S02]  /*2790*/  SEL R35, R35, RZ, P0 ;  /* 0x000000ff23237207 */ /* 0x000fe40000000000 */
[----:B------:R-:W-:Y:S02]  /*27a0*/  SEL R33, R33, RZ, P0 ;  /* 0x000000ff21217207 */ /* 0x000fe40000000000 */
[----:B---3--:R-:W-:Y:S02]  /*27b0*/  SEL R20, R20, RZ, P5 ;  /* 0x000000ff14147207 */ /* 0x008fe40002800000 */
[----:B------:R-:W-:Y:S02]  /*27c0*/  SEL R16, R21, RZ, P5 ;  /* 0x000000ff15107207 */ /* 0x000fe40002800000 */
[----:B------:R-:W-:Y:S01]  /*27d0*/  SEL R21, R64, RZ, P5 ;  /* 0x000000ff40157207 */ /* 0x000fe20002800000 */
[----:B------:R-:W-:Y:S01]  /*27e0*/  FADD R19, -R20, R39 ;  /* 0x0000002714137221 */ /* 0x000fe20000000100 */
[----:B------:R-:W-:-:S02]  /*27f0*/  SEL R22, R22, RZ, P5 ;  /* 0x000000ff16167207 */ /* 0x000fc40002800000 */
[----:B------:R-:W-:Y:S01]  /*2800*/  SEL R23, R23, RZ, P5 ;  /* 0x000000ff17177207 */ /* 0x000fe20002800000 */
[----:B------:R-:W-:Y:S01]  /*2810*/  FFMA R19, R19, R21, R20 ;  /* 0x0000001513137223 */ /* 0x000fe20000000014 */
[----:B------:R-:W-:Y:S01]  /*2820*/  SEL R64, R67, RZ, P5 ;  /* 0x000000ff43407207 */ /* 0x000fe20002800000 */
[----:B------:R-:W0:Y:S01]  /*2830*/  LDC.64 R20, c[0x0][0x210] ;  /* 0x00008400ff147b82 */ /* 0x000e220000000a00 */
[----:B------:R-:W-:Y:S01]  /*2840*/  FADD R17, -R16, R17 ;  /* 0x0000001110117221 */ /* 0x000fe20000000100 */
[----:B------:R-:W-:Y:S01]  /*2850*/  FADD R29, -R22, R29 ;  /* 0x0000001d161d7221 */ /* 0x000fe20000000100 */
[----:B------:R-:W-:Y:S02]  /*2860*/  FADD R18, -R23, R18 ;  /* 0x0000001217127221 */ /* 0x000fe40000000100 */
[----:B------:R-:W-:Y:S01]  /*2870*/  FFMA R65, R17, R65, R16 ;  /* 0x0000004111417223 */ /* 0x000fe20000000010 */
[----:B------:R-:W-:Y:S01]  /*2880*/  FFMA R43, R29, R43, R22 ;  /* 0x0000002b1d2b7223 */ /* 0x000fe20000000016 */
[----:B------:R-:W-:Y:S01]  /*2890*/  FFMA R64, R18, R64, R23 ;  /* 0x0000004012407223 */ /* 0x000fe20000000017 */
[----:B------:R-:W-:-:S02]  /*28a0*/  @P3 FSEL R55, R19, RZ, P6 ;  /* 0x000000ff13373208 */ /* 0x000fc40003000000 */
[----:B------:R-:W-:Y:S02]  /*28b0*/  @P3 FSEL R42, R65, RZ, P6 ;  /* 0x000000ff412a3208 */ /* 0x000fe40003000000 */
[----:B------:R-:W-:Y:S02]  /*28c0*/  @P3 FSEL R60, R43, RZ, P6 ;  /* 0x000000ff2b3c3208 */ /* 0x000fe40003000000 */
[----:B------:R-:W-:Y:S02]  /*28d0*/  @P3 FSEL R63, R64, RZ, P6 ;  /* 0x000000ff403f3208 */ /* 0x000fe40003000000 */
[----:B------:R-:W-:Y:S01]  /*28e0*/  ISETP.GE.U32.AND P6, PT, R14, 0x200, PT ;  /* 0x000002000e00780c */ /* 0x000fe20003fc6070 */
[----:B------:R-:W-:Y:S01]  /*28f0*/  IMAD R14, R15, -0x8040, R12 ;  /* 0xffff7fc00f0e7824 */ /* 0x000fe200078e020c */
[----:B------:R-:W-:-:S03]  /*2900*/  ISETP.LT.AND P3, PT, R12, 0x20100, !P4 ;  /* 0x000201000c00780c */ /* 0x000fc60006761270 */
[----:B------:R-:W-:Y:S01]  /*2910*/  IMAD R15, R15, 0x40, R14 ;  /* 0x000000400f0f7824 */ /* 0x000fe200078e020e */
[----:B------:R-:W-:Y:S02]  /*2920*/  ISETP.GE.AND P5, PT, R11, 0x4, PT ;  /* 0x000000040b00780c */ /* 0x000fe40003fa6270 */
[----:B------:R-:W-:Y:S02]  /*2930*/  CS2R R16, SRZ ;  /* 0x0000000000107805 */ /* 0x000fe4000001ff00 */
[----:B------:R-:W-:Y:S01]  /*2940*/  CS2R R18, SRZ ;  /* 0x0000000000127805 */ /* 0x000fe2000001ff00 */
[----:B0-----:R-:W-:Y:S01]  /*2950*/  IMAD.WIDE R14, R15, 0x4, R20 ;  /* 0x000000040f0e7825 */ /* 0x001fe200078e0214 */
[----:B------:R-:W-:Y:S02]  /*2960*/  SEL R29, R30, RZ, P0 ;  /* 0x000000ff1e1d7207 */ /* 0x000fe40000000000 */
[----:B------:R-:W-:Y:S02]  /*2970*/  @P6 FSEL R9, R25, R26, !P1 ;  /* 0x0000001a19096208 */ /* 0x000fe40004800000 */
[----:B------:R-:W-:Y:S01]  /*2980*/  @P6 FSEL R0, R38, R47, !P1 ;  /* 0x0000002f26006208 */ /* 0x000fe20004800000 */
[----:B------:R0:W2:Y:S01]  /*2990*/  @P3 LDG.E.128 R16, desc[UR6][R14.64] ;  /* 0x000000060e103981 */ /* 0x0000a2000c1e1d00 */
[----:B------:R-:W-:-:S02]  /*29a0*/  @P6 FSEL R10, R37, R48, !P1 ;  /* 0x00000030250a6208 */ /* 0x000fc40004800000 */
[----:B------:R-:W-:Y:S02]  /*29b0*/  @P6 FSEL R8, R36, R49, !P1 ;  /* 0x0000003124086208 */ /* 0x000fe40004800000 */
[----:B------:R-:W-:Y:S02]  /*29c0*/  SEL R26, R31, RZ, P0 ;  /* 0x000000ff1f1a7207 */ /* 0x000fe40000000000 */
[C---:B------:R-:W-:Y:S02]  /*29d0*/  ISETP.GE.AND P1, PT, R6.reuse, 0x20100, PT ;  /* 0x000201000600780c */ /* 0x040fe40003f26270 */
[----:B------:R-:W-:Y:S01]  /*29e0*/  ISETP.LT.AND P0, PT, R6, 0x20100, !P5 ;  /* 0x000201000600780c */ /* 0x000fe20006f01270 */
[C---:B------:R-:W-:Y:S01]  /*29f0*/  IMAD R6, R13.reuse, -0x8040, R6 ;  /* 0xffff7fc00d067824 */ /* 0x040fe200078e0206 */
[----:B------:R-:W-:Y:S01]  /*2a00*/  CS2R R22, SRZ ;  /* 0x0000000000167805 */ /* 0x000fe2000001ff00 */
[----:B0-----:R-:W0:Y:S02]  /*2a10*/  LDC.64 R14, c[0x0][0x2f8] ;  /* 0x0000be00ff0e7b82 */ /* 0x001e240000000a00 */
[----:B------:R-:W-:-:S04]  /*2a20*/  IMAD R31, R13, 0x40, R6 ;  /* 0x000000400d1f7824 */ /* 0x000fc800078e0206 */
[----:B------:R-:W-:Y:S01]  /*2a30*/  IMAD.WIDE R30, R31, 0x4, R20 ;  /* 0x000000041f1e7825 */ /* 0x000fe200078e0214 */
[----:B------:R-:W-:-:S06]  /*2a40*/  CS2R R20, SRZ ;  /* 0x0000000000147805 */ /* 0x000fcc000001ff00 */
[----:B------:R-:W3:Y:S01]  /*2a50*/  @P0 LDG.E.128 R20, desc[UR6][R30.64] ;  /* 0x000000061e140981 */ /* 0x000ee2000c1e1d00 */
[----:B------:R-:W-:Y:S01]  /*2a60*/  ISETP.GE.U32.AND P6, PT, R7, 0x200, PT ;  /* 0x000002000700780c */ /* 0x000fe20003fc6070 */
[----:B------:R-:W-:-:S04]  /*2a70*/  FADD R34, -R29, R34 ;  /* 0x000000221d227221 */ /* 0x000fc80000000100 */
[----:B------:R-:W-:-:S08]  /*2a80*/  FFMA R35, R34, R35, R29 ;  /* 0x0000002322237223 */ /* 0x000fd0000000001d */
[----:B------:R-:W-:Y:S02]  /*2a90*/  @P6 FSEL R5, R28, R55, !P2 ;  /* 0x000000371c056208 */ /* 0x000fe40005000000 */
[----:B------:R-:W-:Y:S02]  /*2aa0*/  @P6 FSEL R2, R27, R42, !P2 ;  /* 0x0000002a1b026208 */ /* 0x000fe40005000000 */
[----:B------:R-:W-:Y:S02]  /*2ab0*/  @P6 FSEL R3, R35, R60, !P2 ;  /* 0x0000003c23036208 */ /* 0x000fe40005000000 */
[----:B--2---:R-:W-:Y:S02]  /*2ac0*/  SEL R11, R16, RZ, P3 ;  /* 0x000000ff100b7207 */ /* 0x004fe40001800000 */
[----:B------:R-:W-:Y:S02]  /*2ad0*/  SEL R13, R17, RZ, P3 ;  /* 0x000000ff110d7207 */ /* 0x000fe40001800000 */
[----:B------:R-:W-:-:S02]  /*2ae0*/  SEL R25, R18, RZ, P3 ;  /* 0x000000ff12197207 */ /* 0x000fc40001800000 */
[----:B------:R-:W-:Y:S02]  /*2af0*/  SEL R6, R19, RZ, P3 ;  /* 0x000000ff13067207 */ /* 0x000fe40001800000 */
[----:B------:R-:W-:Y:S01]  /*2b00*/  ISETP.GE.AND P3, PT, R12, 0x20100, PT ;  /* 0x000201000c00780c */ /* 0x000fe20003f66270 */
[----:B------:R-:W-:Y:S01]  /*2b10*/  FADD R17, -R26, R24 ;  /* 0x000000181a117221 */ /* 0x000fe20000000100 */
[----:B------:R-:W-:-:S03]  /*2b20*/  SEL R13, R13, R10, !P4 ;  /* 0x0000000a0d0d7207 */ /* 0x000fc60006000000 */
[----:B------:R-:W-:Y:S01]  /*2b30*/  FFMA R26, R17, R33, R26 ;  /* 0x00000021111a7223 */ /* 0x000fe2000000001a */
[----:B0-----:R-:W-:Y:S01]  /*2b40*/  IMAD.WIDE R16, R12, 0x4, R14 ;  /* 0x000000040c107825 */ /* 0x001fe200078e020e */
[----:B------:R-:W-:Y:S02]  /*2b50*/  SEL R12, R11, R0, !P4 ;  /* 0x000000000b0c7207 */ /* 0x000fe40006000000 */
[----:B------:R-:W-:Y:S02]  /*2b60*/  SEL R14, R25, R8, !P4 ;  /* 0x00000008190e7207 */ /* 0x000fe40006000000 */
[----:B------:R-:W-:Y:S02]  /*2b70*/  SEL R15, R6, R9, !P4 ;  /* 0x00000009060f7207 */ /* 0x000fe40006000000 */
[----:B------:R-:W-:-:S03]  /*2b80*/  @P6 FSEL R4, R26, R63, !P2 ;  /* 0x0000003f1a046208 */ /* 0x000fc60005000000 */
[----:B------:R0:W-:Y:S01]  /*2b90*/  @!P3 STG.E.128 desc[UR6][R16.64], R12 ;  /* 0x0000000c1000b986 */ /* 0x0001e2000c101d06 */
[----:B---3--:R-:W-:Y:S02]  /*2ba0*/  SEL R20, R20, RZ, P0 ;  /* 0x000000ff14147207 */ /* 0x008fe40000000000 */
[----:B------:R-:W-:Y:S02]  /*2bb0*/  SEL R21, R21, RZ, P0 ;  /* 0x000000ff15157207 */ /* 0x000fe40000000000 */
[----:B------:R-:W-:Y:S02]  /*2bc0*/  SEL R22, R22, RZ, P0 ;  /* 0x000000ff16167207 */ /* 0x000fe40000000000 */
[----:B------:R-:W-:Y:S02]  /*2bd0*/  SEL R23, R23, RZ, P0 ;  /* 0x000000ff17177207 */ /* 0x000fe40000000000 */
[----:B------:R-:W-:Y:S02]  /*2be0*/  SEL R20, R20, R5, !P5 ;  /* 0x0000000514147207 */ /* 0x000fe40006800000 */
[----:B------:R-:W-:-:S02]  /*2bf0*/  SEL R21, R21, R2, !P5 ;  /* 0x0000000215157207 */ /* 0x000fc40006800000 */
[----:B------:R-:W-:Y:S02]  /*2c00*/  SEL R22, R22, R3, !P5 ;  /* 0x0000000316167207 */ /* 0x000fe40006800000 */
[----:B------:R-:W-:Y:S01]  /*2c10*/  SEL R23, R23, R4, !P5 ;  /* 0x0000000417177207 */ /* 0x000fe20006800000 */
[----:B0-----:R-:W-:Y:S06]  /*2c20*/  @P1 EXIT ;  /* 0x000000000000194d */ /* 0x001fec0003800000 */
[----:B------:R-:W-:Y:S01]  /*2c30*/  STG.E.128 desc[UR6][R16.64+0x800], R20 ;  /* 0x0008001410007986 */ /* 0x000fe2000c101d06 */
[----:B------:R-:W-:Y:S05]  /*2c40*/  EXIT ;  /* 0x000000000000794d */ /* 0x000fea0003800000 */
.L_x_0:
[----:B------:R-:W-:-:S00]  /*2c50*/  BRA `(.L_x_0) ;  /* 0xfffffffc00fc7947 */ /* 0x000fc0000383ffff */
[----:B------:R-:W-:-:S00]  /*2c60*/  NOP ;  /* 0x0000000000007918 */ /* 0x000fc00000000000 */
        /* <DEDUP_REMOVED lines=9> */
.L_x_1:


//--------------------- .nv.constant0.triton_poi_fused_cat_18 --------------------------
	.section	.nv.constant0.triton_poi_fused_cat_18,"a",@progbits
	.sectionflags	@""
	.align	4
.nv.constant0.triton_poi_fused_cat_18:
	.zero		772
